// auto-generated by cutlass_sweep.gemm — config: {"arch": "sm_90", "cluster_m": 2, "cluster_n": 4, "dtype": "e4m3", "dtype_b": "e4m3", "layout": "nt", "stages": 0, "tile_k": 32, "tile_m": 256, "tile_n": 256}
#include "cutlass/cutlass.h"
#include "cutlass/gemm/collective/collective_builder.hpp"
#include "cutlass/gemm/device/gemm_universal_adapter.h"
#include "cutlass/gemm/kernel/gemm_universal.hpp"
#include "cutlass/epilogue/collective/collective_builder.hpp"

using ElemA = cutlass::float_e4m3_t;
using ElemB = cutlass::float_e4m3_t;
using ElemCD = cutlass::float_e4m3_t;
using Acc  = float;
using TileShape    = cute::Shape<cute::_256, cute::_256, cute::_32>;
using ClusterShape = cute::Shape<cute::_2, cute::_4, cute::_1>;

using CollectiveEpilogue = typename cutlass::epilogue::collective::CollectiveBuilder<
    cutlass::arch::Sm90, cutlass::arch::OpClassTensorOp,
    TileShape, ClusterShape,
    cutlass::epilogue::collective::EpilogueTileAuto,
    Acc, Acc,
    ElemCD, cutlass::layout::RowMajor, 128 / cutlass::sizeof_bits<ElemCD>::value,
    ElemCD, cutlass::layout::RowMajor, 128 / cutlass::sizeof_bits<ElemCD>::value,
    cutlass::epilogue::collective::EpilogueScheduleAuto
  >::CollectiveOp;

using CollectiveMainloop = typename cutlass::gemm::collective::CollectiveBuilder<
    cutlass::arch::Sm90, cutlass::arch::OpClassTensorOp,
    ElemA, cutlass::layout::RowMajor, 128 / cutlass::sizeof_bits<ElemA>::value,
    ElemB, cutlass::layout::ColumnMajor, 128 / cutlass::sizeof_bits<ElemB>::value,
    Acc,
    TileShape, ClusterShape,
    cutlass::gemm::collective::StageCountAutoCarveout<static_cast<int>(sizeof(typename CollectiveEpilogue::SharedStorage))>,
    cutlass::gemm::collective::KernelScheduleAuto
  >::CollectiveOp;

using GemmKernel = cutlass::gemm::kernel::GemmUniversal<
    cute::Shape<int,int,int,int>,
    CollectiveMainloop,
    CollectiveEpilogue
>;
using Gemm = cutlass::gemm::device::GemmUniversalAdapter<GemmKernel>;

// Force the device kernel symbol into the cubin without needing a host main.
auto* _anchor = &cutlass::device_kernel<GemmKernel>;


// ===== COMPILED SASS (sm_90a) =====

	.target	sm_90a

	.elftype	@"ET_EXEC"


//--------------------- .note.nv.tkinfo           --------------------------
	.section	.note.nv.tkinfo,"",@"SHT_NOTE"
	.sectionflags	@"SHF_NOTE_NV_TKINFO"
	.tkinfo
        /*0018*/ 	.word	0x00000002
        /*0030*/ 	.string	""
        /*0030*/ 	.string	"ptxas"
        /*0030*/ 	.string	"Cuda compilation tools, release 13.0, V13.0.88"
        /*0030*/ 	.string	"Build cuda_13.0.r13.0/compiler.36424714_0"
        /*0030*/ 	.string	"-arch sm_90a -m 64 "



//--------------------- .note.nv.cuinfo           --------------------------
	.section	.note.nv.cuinfo,"",@"SHT_NOTE"
	.sectionflags	@"SHF_NOTE_NV_CUINFO"
        /*0018*/ 	.short	0x0002
        /*001a*/ 	.short	0x005a
        /*001c*/ 	.short	0x0082
	.zero		2


//--------------------- .nv.info                  --------------------------
	.section	.nv.info,"",@"SHT_CUDA_INFO"
	.align	4


	//----- nvinfo : EIATTR_REGCOUNT
	.align		4
        /*0000*/ 	.byte	0x04, 0x2f
        /*0002*/ 	.short	(.L_12 - .L_11)
	.align		4
.L_11:
        /*0004*/ 	.word	index@(_ZN7cutlass13device_kernelINS_4gemm6kernel13GemmUniversalIN4cute5tupleIJiiiiEEENS1_10collective13CollectiveMmaINS1_37MainloopSm90TmaGmmaWarpSpecializedFP8ILi14ENS5_IJNS4_1CILi2EEENSA_ILi4EEENSA_ILi1EEEEEENS1_35KernelTmaWarpSpecializedCooperativeEEENS5_IJNSA_ILi256EEESH_NSA_ILi32EEEEEENS_12float_e4m3_tENS5_IJlSD_lEEESK_SL_NS4_8TiledMMAINS4_8MMA_AtomIJNS4_4SM904GMMA31MMA_64x256x32_F32E4M3E4M3_SS_TNILNSP_7ScaleInE1ELSR_1EEEEEENS4_6LayoutINS5_IJSB_SD_SD_EEENS5_IJSD_NSA_ILi0EEESW_EEEEENS5_IJNS4_10UnderscoreESZ_SZ_EEEEENS4_23SM90_TMA_LOAD_MULTICASTENS4_14ComposedLayoutINS4_7SwizzleILi1ELi4ELi3EEENS4_18smem_ptr_flag_bitsILi8EEENSU_INS5_IJNSA_ILi8EEESI_EEENS5_IJSI_SD_EEEEEEEvNS4_8identityES12_S1C_vS1D_EENS_8epilogue10collective6detail29Sm90TmaWarpSpecializedAdapterINS1G_15DefaultEpilogueISK_SL_SL_NS1F_6thread17LinearCombinationISK_Li1EffLNS1K_9ScaleType4KindE0ELNS_15FloatRoundStyleE2ESK_EENS1_15EpilogueDefaultEEEEEvvEEEEvNT_6ParamsE)
        /*0008*/ 	.word	0x000000a8


	//----- nvinfo : EIATTR_FRAME_SIZE
	.align		4
.L_12:
        /*000c*/ 	.byte	0x04, 0x11
        /*000e*/ 	.short	(.L_14 - .L_13)
	.align		4
.L_13:
        /*0010*/ 	.word	index@(_ZN7cutlass13device_kernelINS_4gemm6kernel13GemmUniversalIN4cute5tupleIJiiiiEEENS1_10collective13CollectiveMmaINS1_37MainloopSm90TmaGmmaWarpSpecializedFP8ILi14ENS5_IJNS4_1CILi2EEENSA_ILi4EEENSA_ILi1EEEEEENS1_35KernelTmaWarpSpecializedCooperativeEEENS5_IJNSA_ILi256EEESH_NSA_ILi32EEEEEENS_12float_e4m3_tENS5_IJlSD_lEEESK_SL_NS4_8TiledMMAINS4_8MMA_AtomIJNS4_4SM904GMMA31MMA_64x256x32_F32E4M3E4M3_SS_TNILNSP_7ScaleInE1ELSR_1EEEEEENS4_6LayoutINS5_IJSB_SD_SD_EEENS5_IJSD_NSA_ILi0EEESW_EEEEENS5_IJNS4_10UnderscoreESZ_SZ_EEEEENS4_23SM90_TMA_LOAD_MULTICASTENS4_14ComposedLayoutINS4_7SwizzleILi1ELi4ELi3EEENS4_18smem_ptr_flag_bitsILi8EEENSU_INS5_IJNSA_ILi8EEESI_EEENS5_IJSI_SD_EEEEEEEvNS4_8identityES12_S1C_vS1D_EENS_8epilogue10collective6detail29Sm90TmaWarpSpecializedAdapterINS1G_15DefaultEpilogueISK_SL_SL_NS1F_6thread17LinearCombinationISK_Li1EffLNS1K_9ScaleType4KindE0ELNS_15FloatRoundStyleE2ESK_EENS1_15EpilogueDefaultEEEEEvvEEEEvNT_6ParamsE)
        /*0014*/ 	.word	0x00000678


	//----- nvinfo : EIATTR_MIN_STACK_SIZE
	.align		4
.L_14:
        /*0018*/ 	.byte	0x04, 0x12
        /*001a*/ 	.short	(.L_16 - .L_15)
	.align		4
.L_15:
        /*001c*/ 	.word	index@(_ZN7cutlass13device_kernelINS_4gemm6kernel13GemmUniversalIN4cute5tupleIJiiiiEEENS1_10collective13CollectiveMmaINS1_37MainloopSm90TmaGmmaWarpSpecializedFP8ILi14ENS5_IJNS4_1CILi2EEENSA_ILi4EEENSA_ILi1EEEEEENS1_35KernelTmaWarpSpecializedCooperativeEEENS5_IJNSA_ILi256EEESH_NSA_ILi32EEEEEENS_12float_e4m3_tENS5_IJlSD_lEEESK_SL_NS4_8TiledMMAINS4_8MMA_AtomIJNS4_4SM904GMMA31MMA_64x256x32_F32E4M3E4M3_SS_TNILNSP_7ScaleInE1ELSR_1EEEEEENS4_6LayoutINS5_IJSB_SD_SD_EEENS5_IJSD_NSA_ILi0EEESW_EEEEENS5_IJNS4_10UnderscoreESZ_SZ_EEEEENS4_23SM90_TMA_LOAD_MULTICASTENS4_14ComposedLayoutINS4_7SwizzleILi1ELi4ELi3EEENS4_18smem_ptr_flag_bitsILi8EEENSU_INS5_IJNSA_ILi8EEESI_EEENS5_IJSI_SD_EEEEEEEvNS4_8identityES12_S1C_vS1D_EENS_8epilogue10collective6detail29Sm90TmaWarpSpecializedAdapterINS1G_15DefaultEpilogueISK_SL_SL_NS1F_6thread17LinearCombinationISK_Li1EffLNS1K_9ScaleType4KindE0ELNS_15FloatRoundStyleE2ESK_EENS1_15EpilogueDefaultEEEEEvvEEEEvNT_6ParamsE)
        /*0020*/ 	.word	0x00000678
.L_16:


//--------------------- .nv.compat                --------------------------
	.section	.nv.compat,"",@"SHT_CUDA_COMPAT_INFO"
	.align	4
        /*0000*/ 	.byte	0x02, 0x09, 0x01, 0x00, 0x02, 0x02, 0x04, 0x00, 0x02, 0x05, 0x05, 0x00, 0x03, 0x07, 0x01, 0x01
        /*0010*/ 	.byte	0x02, 0x03, 0x01, 0x00, 0x02, 0x06, 0x01, 0x00, 0x04, 0x0b, 0x08, 0x00, 0x00, 0x00, 0x00, 0x00
        /*0020*/ 	.byte	0x00, 0x00, 0x00, 0x00


//--------------------- .nv.info._ZN7cutlass13device_kernelINS_4gemm6kernel13GemmUniversalIN4cute5tupleIJiiiiEEENS1_10collective13CollectiveMmaINS1_37MainloopSm90TmaGmmaWarpSpecializedFP8ILi14ENS5_IJNS4_1CILi2EEENSA_ILi4EEENSA_ILi1EEEEEENS1_35KernelTmaWarpSpecializedCooperativeEEENS5_IJNSA_ILi256EEESH_NSA_ILi32EEEEEENS_12float_e4m3_tENS5_IJlSD_lEEESK_SL_NS4_8TiledMMAINS4_8MMA_AtomIJNS4_4SM904GMMA31MMA_64x256x32_F32E4M3E4M3_SS_TNILNSP_7ScaleInE1ELSR_1EEEEEENS4_6LayoutINS5_IJSB_SD_SD_EEENS5_IJSD_NSA_ILi0EEESW_EEEEENS5_IJNS4_10UnderscoreESZ_SZ_EEEEENS4_23SM90_TMA_LOAD_MULTICASTENS4_14ComposedLayoutINS4_7SwizzleILi1ELi4ELi3EEENS4_18smem_ptr_flag_bitsILi8EEENSU_INS5_IJNSA_ILi8EEESI_EEENS5_IJSI_SD_EEEEEEEvNS4_8identityES12_S1C_vS1D_EENS_8epilogue10collective6detail29Sm90TmaWarpSpecializedAdapterINS1G_15DefaultEpilogueISK_SL_SL_NS1F_6thread17LinearCombinationISK_Li1EffLNS1K_9ScaleType4KindE0ELNS_15FloatRoundStyleE2ESK_EENS1_15EpilogueDefaultEEEEEvvEEEEvNT_6ParamsE --------------------------
	.section	.nv.info._ZN7cutlass13device_kernelINS_4gemm6kernel13GemmUniversalIN4cute5tupleIJiiiiEEENS1_10collective13CollectiveMmaINS1_37MainloopSm90TmaGmmaWarpSpecializedFP8ILi14ENS5_IJNS4_1CILi2EEENSA_ILi4EEENSA_ILi1EEEEEENS1_35KernelTmaWarpSpecializedCooperativeEEENS5_IJNSA_ILi256EEESH_NSA_ILi32EEEEEENS_12float_e4m3_tENS5_IJlSD_lEEESK_SL_NS4_8TiledMMAINS4_8MMA_AtomIJNS4_4SM904GMMA31MMA_64x256x32_F32E4M3E4M3_SS_TNILNSP_7ScaleInE1ELSR_1EEEEEENS4_6LayoutINS5_IJSB_SD_SD_EEENS5_IJSD_NSA_ILi0EEESW_EEEEENS5_IJNS4_10UnderscoreESZ_SZ_EEEEENS4_23SM90_TMA_LOAD_MULTICASTENS4_14ComposedLayoutINS4_7SwizzleILi1ELi4ELi3EEENS4_18smem_ptr_flag_bitsILi8EEENSU_INS5_IJNSA_ILi8EEESI_EEENS5_IJSI_SD_EEEEEEEvNS4_8identityES12_S1C_vS1D_EENS_8epilogue10collective6detail29Sm90TmaWarpSpecializedAdapterINS1G_15DefaultEpilogueISK_SL_SL_NS1F_6thread17LinearCombinationISK_Li1EffLNS1K_9ScaleType4KindE0ELNS_15FloatRoundStyleE2ESK_EENS1_15EpilogueDefaultEEEEEvvEEEEvNT_6ParamsE,"",@"SHT_CUDA_INFO"
	.sectionflags	@""
	.align	4


	//----- nvinfo : EIATTR_CUDA_API_VERSION
	.align		4
        /*0000*/ 	.byte	0x04, 0x37
        /*0002*/ 	.short	(.L_18 - .L_17)
.L_17:
        /*0004*/ 	.word	0x00000082


	//----- nvinfo : EIATTR_KPARAM_INFO
	.align		4
.L_18:
        /*0008*/ 	.byte	0x04, 0x17
        /*000a*/ 	.short	(.L_20 - .L_19)
.L_19:
        /*000c*/ 	.word	0x00000000
        /*0010*/ 	.short	0x0000
        /*0012*/ 	.short	0x0070
        /*0014*/ 	.byte	0x00, 0xf0, 0x01, 0x10


	//----- nvinfo : EIATTR_SPARSE_MMA_MASK
	.align		4
.L_20:
        /*0018*/ 	.byte	0x03, 0x50
        /*001a*/ 	.short	0x0000


	//----- nvinfo : EIATTR_MAXREG_COUNT
	.align		4
        /*001c*/ 	.byte	0x03, 0x1b
        /*001e*/ 	.short	0x00a8


	//----- nvinfo : EIATTR_NUM_BARRIERS
	.align		4
        /*0020*/ 	.byte	0x02, 0x4c
        /*0022*/ 	.byte	0x01
	.zero		1


	//----- nvinfo : EIATTR_ANNOTATIONS
	.align		4
        /*0024*/ 	.byte	0x04, 0x55
        /*0026*/ 	.short	(.L_22 - .L_21)


	//   ....[0]....
.L_21:
        /*0028*/ 	.word	0x00000001
        /*002c*/ 	.byte	0xa0, 0x08, 0x00, 0x00, 0x01, 0x00, 0x00, 0x00, 0x70, 0x09, 0x00, 0x00, 0x01, 0x00, 0x00, 0x00
        /* <DEDUP_REMOVED lines=1356> */
        /*54fc*/ 	.byte	0x50, 0x3e, 0x02, 0x00


	//----- nvinfo : EIATTR_MERCURY_ISA_VERSION
	.align		4
.L_22:
        /*5500*/ 	.byte	0x03, 0x5f
        /*5502*/ 	.short	0x0101


	//----- nvinfo : EIATTR_INT_WARP_WIDE_INSTR_OFFSETS
	.align		4
        /*5504*/ 	.byte	0x04, 0x31
        /*5506*/ 	.short	(.L_24 - .L_23)


	//   ....[0]....
.L_23:
        /*5508*/ 	.word	0x000006c0


	//   ....[1]....
        /*550c*/ 	.word	0x000006e0


	//   ....[2]....
        /*5510*/ 	.word	0x00000840


	//----- nvinfo : EIATTR_COOP_GROUP_MASK_REGIDS
	.align		4
.L_24:
        /*5514*/ 	.byte	0x04, 0x29
        /*5516*/ 	.short	(.L_26 - .L_25)


	//   ....[0]....
.L_25:
        /*5518*/ 	.word	0xffffffff


	//   ....[1]....
        /*551c*/ 	.word	0xffffffff


	//   ....[2]....
        /*5520*/ 	.word	0xffffffff


	//   ....[3]....
        /*5524*/ 	.word	0xffffffff


	//   ....[4]....
        /*5528*/ 	.word	0xffffffff


	//   ....[5]....
        /*552c*/ 	.word	0xffffffff


	//----- nvinfo : EIATTR_COOP_GROUP_INSTR_OFFSETS
	.align		4
.L_26:
        /*5530*/ 	.byte	0x04, 0x28
        /*5532*/ 	.short	(.L_28 - .L_27)


	//   ....[0]....
.L_27:
        /*5534*/ 	.word	0x00000070


	//   ....[1]....
        /*5538*/ 	.word	0x00000080


	//   ....[2]....
        /*553c*/ 	.word	0x000001a0


	//   ....[3]....
        /*5540*/ 	.word	0x00000530


	//   ....[4]....
        /*5544*/ 	.word	0x000009b0


	//   ....[5]....
        /*5548*/ 	.word	0x00002af0


	//----- nvinfo : EIATTR_REG_RECONFIG
	.align		4
.L_28:
        /*554c*/ 	.byte	0x01, 0x54
	.zero		2


	//----- nvinfo : EIATTR_MBARRIER_INSTR_OFFSETS
	.align		4
        /*5550*/ 	.byte	0x04, 0x39
        /*5552*/ 	.short	(.L_30 - .L_29)


	//   ....[0]....
.L_29:
        /*5554*/ 	.word	0x00000340
        /*5558*/ 	.word	0x000000ff
        /*555c*/ 	.word	0x00000000
        /*5560*/ 	.short	0x0100
        /*5562*/ 	.byte	0x09
	.zero		1


	//   ....[1]....
        /*5564*/ 	.word	0x00000350
        /*5568*/ 	.word	0x000000ff
        /*556c*/ 	.word	0x00000070
        /*5570*/ 	.short	0x0100
        /*5572*/ 	.byte	0x09
	.zero		1


	//   ....[2]....
        /*5574*/ 	.word	0x00000360
        /*5578*/ 	.word	0x000000ff
        /*557c*/ 	.word	0x00000008
        /*5580*/ 	.short	0x0100
        /*5582*/ 	.byte	0x09
	.zero		1


	//   ....[3]....
        /*5584*/ 	.word	0x00000370
        /*5588*/ 	.word	0x000000ff
        /*558c*/ 	.word	0x00000078
        /*5590*/ 	.short	0x0100
        /*5592*/ 	.byte	0x09
	.zero		1


	//   ....[4]....
        /*5594*/ 	.word	0x00000380
        /*5598*/ 	.word	0x000000ff
        /*559c*/ 	.word	0x00000010
        /*55a0*/ 	.short	0x0100
        /*55a2*/ 	.byte	0x09
	.zero		1


	//   ....[5]....
        /*55a4*/ 	.word	0x00000390
        /*55a8*/ 	.word	0x000000ff
        /*55ac*/ 	.word	0x00000080
        /*55b0*/ 	.short	0x0100
        /*55b2*/ 	.byte	0x09
	.zero		1


	//   ....[6]....
        /*55b4*/ 	.word	0x000003a0
        /*55b8*/ 	.word	0x000000ff
        /*55bc*/ 	.word	0x00000018
        /*55c0*/ 	.short	0x0100
        /*55c2*/ 	.byte	0x09
	.zero		1


	//   ....[7]....
        /*55c4*/ 	.word	0x000003b0
        /*55c8*/ 	.word	0x000000ff
        /*55cc*/ 	.word	0x00000088
        /*55d0*/ 	.short	0x0100
        /*55d2*/ 	.byte	0x09
	.zero		1


	//   ....[8]....
        /*55d4*/ 	.word	0x000003c0
        /*55d8*/ 	.word	0x000000ff
        /*55dc*/ 	.word	0x00000020
        /*55e0*/ 	.short	0x0100
        /*55e2*/ 	.byte	0x09
	.zero		1


	//   ....[9]....
        /*55e4*/ 	.word	0x000003d0
        /*55e8*/ 	.word	0x000000ff
        /*55ec*/ 	.word	0x00000090
        /*55f0*/ 	.short	0x0100
        /*55f2*/ 	.byte	0x09
	.zero		1


	//   ....[10]....
        /*55f4*/ 	.word	0x000003e0
        /*55f8*/ 	.word	0x000000ff
        /*55fc*/ 	.word	0x00000028
        /*5600*/ 	.short	0x0100
        /*5602*/ 	.byte	0x09
	.zero		1


	//   ....[11]....
        /*5604*/ 	.word	0x000003f0
        /*5608*/ 	.word	0x000000ff
        /*560c*/ 	.word	0x00000098
        /*5610*/ 	.short	0x0100
        /*5612*/ 	.byte	0x09
	.zero		1


	//   ....[12]....
        /*5614*/ 	.word	0x00000400
        /*5618*/ 	.word	0x000000ff
        /*561c*/ 	.word	0x00000030
        /*5620*/ 	.short	0x0100
        /*5622*/ 	.byte	0x09
	.zero		1


	//   ....[13]....
        /*5624*/ 	.word	0x00000410
        /*5628*/ 	.word	0x000000ff
        /*562c*/ 	.word	0x000000a0
        /*5630*/ 	.short	0x0100
        /*5632*/ 	.byte	0x09
	.zero		1


	//   ....[14]....
        /*5634*/ 	.word	0x00000420
        /*5638*/ 	.word	0x000000ff
        /*563c*/ 	.word	0x00000038
        /*5640*/ 	.short	0x0100
        /*5642*/ 	.byte	0x09
	.zero		1


	//   ....[15]....
        /*5644*/ 	.word	0x00000430
        /*5648*/ 	.word	0x000000ff
        /*564c*/ 	.word	0x000000a8
        /*5650*/ 	.short	0x0100
        /*5652*/ 	.byte	0x09
	.zero		1


	//   ....[16]....
        /*5654*/ 	.word	0x00000440
        /*5658*/ 	.word	0x000000ff
        /*565c*/ 	.word	0x00000040
        /*5660*/ 	.short	0x0100
        /*5662*/ 	.byte	0x09
	.zero		1


	//   ....[17]....
        /*5664*/ 	.word	0x00000450
        /*5668*/ 	.word	0x000000ff
        /*566c*/ 	.word	0x000000b0
        /*5670*/ 	.short	0x0100
        /*5672*/ 	.byte	0x09
	.zero		1


	//   ....[18]....
        /*5674*/ 	.word	0x00000460
        /*5678*/ 	.word	0x000000ff
        /*567c*/ 	.word	0x00000048
        /*5680*/ 	.short	0x0100
        /*5682*/ 	.byte	0x09
	.zero		1


	//   ....[19]....
        /*5684*/ 	.word	0x00000470
        /*5688*/ 	.word	0x000000ff
        /*568c*/ 	.word	0x000000b8
        /*5690*/ 	.short	0x0100
        /*5692*/ 	.byte	0x09
	.zero		1


	//   ....[20]....
        /*5694*/ 	.word	0x00000480
        /*5698*/ 	.word	0x000000ff
        /*569c*/ 	.word	0x00000050
        /*56a0*/ 	.short	0x0100
        /*56a2*/ 	.byte	0x09
	.zero		1


	//   ....[21]....
        /*56a4*/ 	.word	0x00000490
        /*56a8*/ 	.word	0x000000ff
        /*56ac*/ 	.word	0x000000c0
        /*56b0*/ 	.short	0x0100
        /*56b2*/ 	.byte	0x09
	.zero		1


	//   ....[22]....
        /*56b4*/ 	.word	0x000004a0
        /*56b8*/ 	.word	0x000000ff
        /*56bc*/ 	.word	0x00000058
        /*56c0*/ 	.short	0x0100
        /*56c2*/ 	.byte	0x09
	.zero		1


	//   ....[23]....
        /*56c4*/ 	.word	0x000004b0
        /*56c8*/ 	.word	0x000000ff
        /*56cc*/ 	.word	0x000000c8
        /*56d0*/ 	.short	0x0100
        /*56d2*/ 	.byte	0x09
	.zero		1


	//   ....[24]....
        /*56d4*/ 	.word	0x000004c0
        /*56d8*/ 	.word	0x000000ff
        /*56dc*/ 	.word	0x00000060
        /*56e0*/ 	.short	0x0100
        /*56e2*/ 	.byte	0x09
	.zero		1


	//   ....[25]....
        /*56e4*/ 	.word	0x000004d0
        /*56e8*/ 	.word	0x000000ff
        /*56ec*/ 	.word	0x000000d0
        /*56f0*/ 	.short	0x0100
        /*56f2*/ 	.byte	0x09
	.zero		1


	//   ....[26]....
        /*56f4*/ 	.word	0x000004e0
        /*56f8*/ 	.word	0x000000ff
        /*56fc*/ 	.word	0x00000068
        /*5700*/ 	.short	0x0100
        /*5702*/ 	.byte	0x09
	.zero		1


	//   ....[27]....
        /*5704*/ 	.word	0x000004f0
        /*5708*/ 	.word	0x000000ff
        /*570c*/ 	.word	0x000000d8
        /*5710*/ 	.short	0x0100
        /*5712*/ 	.byte	0x09
	.zero		1


	//   ....[28]....
        /*5714*/ 	.word	0x000008d0
        /*5718*/ 	.word	0x000000ff
        /*571c*/ 	.word	0x000000f0
        /*5720*/ 	.short	0x0100
        /*5722*/ 	.byte	0x06
	.zero		1


	//   ....[29]....
        /*5724*/ 	.word	0x00000950
        /*5728*/ 	.word	0x000000ff
        /*572c*/ 	.word	0x000000f8
        /*5730*/ 	.short	0x0100
        /*5732*/ 	.byte	0x06
	.zero		1


	//   ....[30]....
        /*5734*/ 	.word	0x00002f00
        /*5738*/ 	.word	0x000000ff
        /*573c*/ 	.word	0x00000000
        /*5740*/ 	.short	0x010a
        /*5742*/ 	.byte	0x07
	.zero		1


	//   ....[31]....
        /*5744*/ 	.word	0x00002f60
        /*5748*/ 	.word	0x000000ff
        /*574c*/ 	.word	0x00000000
        /*5750*/ 	.short	0x010a
        /*5752*/ 	.byte	0x07
	.zero		1


	//   ....[32]....
        /*5754*/ 	.word	0x00006720
        /*5758*/ 	.word	0x000000ff
        /*575c*/ 	.word	0x00000000
        /*5760*/ 	.short	0x010a
        /*5762*/ 	.byte	0x0f
	.zero		1


	//   ....[33]....
        /*5764*/ 	.word	0x00006760
        /*5768*/ 	.word	0x000000ff
        /*576c*/ 	.word	0x00000000
        /*5770*/ 	.short	0x010a
        /*5772*/ 	.byte	0x0f
	.zero		1


	//   ....[34]....
        /*5774*/ 	.word	0x0000b410
        /*5778*/ 	.word	0x00000003
        /*577c*/ 	.word	0x00000000
        /*5780*/ 	.short	0x0101
        /*5782*/ 	.byte	0x3f
	.zero		1


	//   ....[35]....
        /*5784*/ 	.word	0x0000ef20
        /*5788*/ 	.word	0x00000000
        /*578c*/ 	.word	0x00000000
        /*5790*/ 	.short	0x0101
        /*5792*/ 	.byte	0x3f
	.zero		1


	//   ....[36]....
        /*5794*/ 	.word	0x00022ab0
        /*5798*/ 	.word	0x0000000c
        /*579c*/ 	.word	0x00000070
        /*57a0*/ 	.short	0x010a
        /*57a2*/ 	.byte	0x3f
	.zero		1


	//   ....[37]....
        /*57a4*/ 	.word	0x00022e30
        /*57a8*/ 	.word	0x00000002
        /*57ac*/ 	.word	0x000000f8
        /*57b0*/ 	.short	0x0101
        /*57b2*/ 	.byte	0x3f
	.zero		1


	//   ....[38]....
        /*57b4*/ 	.word	0x000235f0
        /*57b8*/ 	.word	0x00000003
        /*57bc*/ 	.word	0x00000000
        /*57c0*/ 	.short	0x010a
        /*57c2*/ 	.byte	0x3f
	.zero		1


	//   ....[39]....
        /*57c4*/ 	.word	0x00023680
        /*57c8*/ 	.word	0x00000003
        /*57cc*/ 	.word	0x00000000
        /*57d0*/ 	.short	0x010a
        /*57d2*/ 	.byte	0x3f
	.zero		1


	//   ....[40]....
        /*57d4*/ 	.word	0x00023710
        /*57d8*/ 	.word	0x00000003
        /*57dc*/ 	.word	0x00000000
        /*57e0*/ 	.short	0x010a
        /*57e2*/ 	.byte	0x3f
	.zero		1


	//   ....[41]....
        /*57e4*/ 	.word	0x000237a0
        /*57e8*/ 	.word	0x00000003
        /*57ec*/ 	.word	0x00000000
        /*57f0*/ 	.short	0x010a
        /*57f2*/ 	.byte	0x3f
	.zero		1


	//   ....[42]....
        /*57f4*/ 	.word	0x00023830
        /*57f8*/ 	.word	0x00000003
        /*57fc*/ 	.word	0x00000000
        /*5800*/ 	.short	0x010a
        /*5802*/ 	.byte	0x3f
	.zero		1


	//   ....[43]....
        /*5804*/ 	.word	0x000238c0
        /*5808*/ 	.word	0x00000003
        /*580c*/ 	.word	0x00000000
        /*5810*/ 	.short	0x010a
        /*5812*/ 	.byte	0x3f
	.zero		1


	//   ....[44]....
        /*5814*/ 	.word	0x00023950
        /*5818*/ 	.word	0x00000003
        /*581c*/ 	.word	0x00000000
        /*5820*/ 	.short	0x010a
        /*5822*/ 	.byte	0x3f
	.zero		1


	//   ....[45]....
        /*5824*/ 	.word	0x000239e0
        /*5828*/ 	.word	0x00000003
        /*582c*/ 	.word	0x00000000
        /*5830*/ 	.short	0x010a
        /*5832*/ 	.byte	0x3f
	.zero		1


	//   ....[46]....
        /*5834*/ 	.word	0x00023a70
        /*5838*/ 	.word	0x00000003
        /*583c*/ 	.word	0x00000000
        /*5840*/ 	.short	0x010a
        /*5842*/ 	.byte	0x3f
	.zero		1


	//   ....[47]....
        /*5844*/ 	.word	0x00023b00
        /*5848*/ 	.word	0x00000003
        /*584c*/ 	.word	0x00000000
        /*5850*/ 	.short	0x010a
        /*5852*/ 	.byte	0x3f
	.zero		1


	//   ....[48]....
        /*5854*/ 	.word	0x00023b90
        /*5858*/ 	.word	0x00000003
        /*585c*/ 	.word	0x00000000
        /*5860*/ 	.short	0x010a
        /*5862*/ 	.byte	0x3f
	.zero		1


	//   ....[49]....
        /*5864*/ 	.word	0x00023c20
        /*5868*/ 	.word	0x00000003
        /*586c*/ 	.word	0x00000000
        /*5870*/ 	.short	0x010a
        /*5872*/ 	.byte	0x3f
	.zero		1


	//   ....[50]....
        /*5874*/ 	.word	0x00023cb0
        /*5878*/ 	.word	0x00000003
        /*587c*/ 	.word	0x00000000
        /*5880*/ 	.short	0x010a
        /*5882*/ 	.byte	0x3f
	.zero		1


	//   ....[51]....
        /*5884*/ 	.word	0x00023d40
        /*5888*/ 	.word	0x00000003
        /*588c*/ 	.word	0x00000000
        /*5890*/ 	.short	0x010a
        /*5892*/ 	.byte	0x3f
	.zero		1


	//   ....[52]....
        /*5894*/ 	.word	0x00023db0
        /*5898*/ 	.word	0x00000003
        /*589c*/ 	.word	0x00000000
        /*58a0*/ 	.short	0x010a
        /*58a2*/ 	.byte	0x3f
	.zero		1


	//   ....[53]....
        /*58a4*/ 	.word	0x00023e20
        /*58a8*/ 	.word	0x00000000
        /*58ac*/ 	.word	0x00000000
        /*58b0*/ 	.short	0x010a
        /*58b2*/ 	.byte	0x3f
	.zero		1


	//   ....[54]....
        /*58b4*/ 	.word	0x00023f00
        /*58b8*/ 	.word	0x0000000c
        /*58bc*/ 	.word	0x00000070
        /*58c0*/ 	.short	0x010a
        /*58c2*/ 	.byte	0x3f
	.zero		1


	//   ....[55]....
        /*58c4*/ 	.word	0x00023fd0
        /*58c8*/ 	.word	0x00000003
        /*58cc*/ 	.word	0x00000000
        /*58d0*/ 	.short	0x010a
        /*58d2*/ 	.byte	0x3f
	.zero		1


	//   ....[56]....
        /*58d4*/ 	.word	0x00024020
        /*58d8*/ 	.word	0x00000003
        /*58dc*/ 	.word	0x00000000
        /*58e0*/ 	.short	0x010a
        /*58e2*/ 	.byte	0x3f
	.zero		1


	//   ....[57]....
        /*58e4*/ 	.word	0x00024070
        /*58e8*/ 	.word	0x00000003
        /*58ec*/ 	.word	0x00000000
        /*58f0*/ 	.short	0x010a
        /*58f2*/ 	.byte	0x3f
	.zero		1


	//   ....[58]....
        /*58f4*/ 	.word	0x000240c0
        /*58f8*/ 	.word	0x00000003
        /*58fc*/ 	.word	0x00000000
        /*5900*/ 	.short	0x010a
        /*5902*/ 	.byte	0x3f
	.zero		1


	//   ....[59]....
        /*5904*/ 	.word	0x00024110
        /*5908*/ 	.word	0x00000003
        /*590c*/ 	.word	0x00000000
        /*5910*/ 	.short	0x010a
        /*5912*/ 	.byte	0x3f
	.zero		1


	//   ....[60]....
        /*5914*/ 	.word	0x00024160
        /*5918*/ 	.word	0x00000003
        /*591c*/ 	.word	0x00000000
        /*5920*/ 	.short	0x010a
        /*5922*/ 	.byte	0x3f
	.zero		1


	//   ....[61]....
        /*5924*/ 	.word	0x000241b0
        /*5928*/ 	.word	0x00000003
        /*592c*/ 	.word	0x00000000
        /*5930*/ 	.short	0x010a
        /*5932*/ 	.byte	0x3f
	.zero		1


	//   ....[62]....
        /*5934*/ 	.word	0x00024200
        /*5938*/ 	.word	0x00000003
        /*593c*/ 	.word	0x00000000
        /*5940*/ 	.short	0x010a
        /*5942*/ 	.byte	0x3f
	.zero		1


	//   ....[63]....
        /*5944*/ 	.word	0x00024250
        /*5948*/ 	.word	0x00000003
        /*594c*/ 	.word	0x00000000
        /*5950*/ 	.short	0x010a
        /*5952*/ 	.byte	0x3f
	.zero		1


	//   ....[64]....
        /*5954*/ 	.word	0x000242a0
        /*5958*/ 	.word	0x00000003
        /*595c*/ 	.word	0x00000000
        /*5960*/ 	.short	0x010a
        /*5962*/ 	.byte	0x3f
	.zero		1


	//   ....[65]....
        /*5964*/ 	.word	0x000242f0
        /*5968*/ 	.word	0x00000003
        /*596c*/ 	.word	0x00000000
        /*5970*/ 	.short	0x010a
        /*5972*/ 	.byte	0x3f
	.zero		1


	//   ....[66]....
        /*5974*/ 	.word	0x00024340
        /*5978*/ 	.word	0x00000003
        /*597c*/ 	.word	0x00000000
        /*5980*/ 	.short	0x010a
        /*5982*/ 	.byte	0x3f
	.zero		1


	//   ....[67]....
        /*5984*/ 	.word	0x00024390
        /*5988*/ 	.word	0x00000003
        /*598c*/ 	.word	0x00000000
        /*5990*/ 	.short	0x010a
        /*5992*/ 	.byte	0x3f
	.zero		1


	//----- nvinfo : EIATTR_NUM_MBARRIERS
	.align		4
.L_30:
        /*5994*/ 	.byte	0x03, 0x38
        /*5996*/ 	.short	0x001e


	//----- nvinfo : EIATTR_EXIT_INSTR_OFFSETS
	.align		4
        /*5998*/ 	.byte	0x04, 0x1c
        /*599a*/ 	.short	(.L_32 - .L_31)


	//   ....[0]....
.L_31:
        /*599c*/ 	.word	0x00000b40


	//   ....[1]....
        /*59a0*/ 	.word	0x000013e0


	//   ....[2]....
        /*59a4*/ 	.word	0x000220c0


	//   ....[3]....
        /*59a8*/ 	.word	0x00022660


	//   ....[4]....
        /*59ac*/ 	.word	0x00023d90


	//----- nvinfo : EIATTR_MAX_THREADS
	.align		4
.L_32:
        /*59b0*/ 	.byte	0x04, 0x05
        /*59b2*/ 	.short	(.L_34 - .L_33)
.L_33:
        /*59b4*/ 	.word	0x00000180
        /*59b8*/ 	.word	0x00000001
        /*59bc*/ 	.word	0x00000001


	//----- nvinfo : EIATTR_CRS_STACK_SIZE
	.align		4
.L_34:
        /*59c0*/ 	.byte	0x04, 0x1e
        /*59c2*/ 	.short	(.L_36 - .L_35)
.L_35:
        /*59c4*/ 	.word	0x00000000


	//----- nvinfo : EIATTR_CBANK_PARAM_SIZE
	.align		4
.L_36:
        /*59c8*/ 	.byte	0x03, 0x19
        /*59ca*/ 	.short	0x0470


	//----- nvinfo : EIATTR_PARAM_CBANK
	.align		4
        /*59cc*/ 	.byte	0x04, 0x0a
        /*59ce*/ 	.short	(.L_38 - .L_37)
	.align		4
.L_37:
        /*59d0*/ 	.word	index@(.nv.constant0._ZN7cutlass13device_kernelINS_4gemm6kernel13GemmUniversalIN4cute5tupleIJiiiiEEENS1_10collective13CollectiveMmaINS1_37MainloopSm90TmaGmmaWarpSpecializedFP8ILi14ENS5_IJNS4_1CILi2EEENSA_ILi4EEENSA_ILi1EEEEEENS1_35KernelTmaWarpSpecializedCooperativeEEENS5_IJNSA_ILi256EEESH_NSA_ILi32EEEEEENS_12float_e4m3_tENS5_IJlSD_lEEESK_SL_NS4_8TiledMMAINS4_8MMA_AtomIJNS4_4SM904GMMA31MMA_64x256x32_F32E4M3E4M3_SS_TNILNSP_7ScaleInE1ELSR_1EEEEEENS4_6LayoutINS5_IJSB_SD_SD_EEENS5_IJSD_NSA_ILi0EEESW_EEEEENS5_IJNS4_10UnderscoreESZ_SZ_EEEEENS4_23SM90_TMA_LOAD_MULTICASTENS4_14ComposedLayoutINS4_7SwizzleILi1ELi4ELi3EEENS4_18smem_ptr_flag_bitsILi8EEENSU_INS5_IJNSA_ILi8EEESI_EEENS5_IJSI_SD_EEEEEEEvNS4_8identityES12_S1C_vS1D_EENS_8epilogue10collective6detail29Sm90TmaWarpSpecializedAdapterINS1G_15DefaultEpilogueISK_SL_SL_NS1F_6thread17LinearCombinationISK_Li1EffLNS1K_9ScaleType4KindE0ELNS_15FloatRoundStyleE2ESK_EENS1_15EpilogueDefaultEEEEEvvEEEEvNT_6ParamsE)
        /*59d4*/ 	.short	0x0210
        /*59d6*/ 	.short	0x0470


	//----- nvinfo : EIATTR_SW_WAR
	.align		4
.L_38:
        /*59d8*/ 	.byte	0x04, 0x36
        /*59da*/ 	.short	(.L_40 - .L_39)
.L_39:
        /*59dc*/ 	.word	0x00000008
.L_40:


//--------------------- .nv.callgraph             --------------------------
	.section	.nv.callgraph,"",@"SHT_CUDA_CALLGRAPH"
	.align	4
	.sectionentsize	8
	.align		4
        /*0000*/ 	.word	0x00000000
	.align		4
        /*0004*/ 	.word	0xffffffff
	.align		4
        /*0008*/ 	.word	0x00000000
	.align		4
        /*000c*/ 	.word	0xfffffffe
	.align		4
        /*0010*/ 	.word	0x00000000
	.align		4
        /*0014*/ 	.word	0xfffffffd
	.align		4
        /*0018*/ 	.word	0x00000000
	.align		4
        /*001c*/ 	.word	0xfffffffc


//--------------------- .nv.constant4             --------------------------
	.section	.nv.constant4,"a",@progbits
	.align	8
	.align		8
.nv.constant4:
        /*0000*/ 	.dword	_ZN40_INTERNAL_c8ab75e4_4_k_cu_362c1b7a_201474cuda3std3__45__cpo5beginE
	.align		8
        /*0008*/ 	.dword	_ZN40_INTERNAL_c8ab75e4_4_k_cu_362c1b7a_201474cuda3std3__45__cpo3endE
	.align		8
        /*0010*/ 	.dword	_ZN40_INTERNAL_c8ab75e4_4_k_cu_362c1b7a_201474cuda3std3__45__cpo6cbeginE
	.align		8
        /*0018*/ 	.dword	_ZN40_INTERNAL_c8ab75e4_4_k_cu_362c1b7a_201474cuda3std3__45__cpo4cendE
	.align		8
        /*0020*/ 	.dword	_ZN40_INTERNAL_c8ab75e4_4_k_cu_362c1b7a_201474cuda3std3__442_GLOBAL__N__c8ab75e4_4_k_cu_362c1b7a_201476ignoreE
	.align		8
        /*0028*/ 	.dword	_ZN40_INTERNAL_c8ab75e4_4_k_cu_362c1b7a_201474cuda3std3__419piecewise_constructE
	.align		8
        /*0030*/ 	.dword	_ZN40_INTERNAL_c8ab75e4_4_k_cu_362c1b7a_201474cuda3std3__48in_placeE
	.align		8
        /*0038*/ 	.dword	_ZN40_INTERNAL_c8ab75e4_4_k_cu_362c1b7a_201474cuda3std6ranges3__45__cpo4swapE
	.align		8
        /*0040*/ 	.dword	_ZN40_INTERNAL_c8ab75e4_4_k_cu_362c1b7a_201474cuda3std6ranges3__45__cpo9iter_moveE
	.align		8
        /*0048*/ 	.dword	_ZN40_INTERNAL_c8ab75e4_4_k_cu_362c1b7a_201474cute7productE
	.align		8
        /*0050*/ 	.dword	_ZN40_INTERNAL_c8ab75e4_4_k_cu_362c1b7a_201474cute1_E


//--------------------- .text._ZN7cutlass13device_kernelINS_4gemm6kernel13GemmUniversalIN4cute5tupleIJiiiiEEENS1_10collective13CollectiveMmaINS1_37MainloopSm90TmaGmmaWarpSpecializedFP8ILi14ENS5_IJNS4_1CILi2EEENSA_ILi4EEENSA_ILi1EEEEEENS1_35KernelTmaWarpSpecializedCooperativeEEENS5_IJNSA_ILi256EEESH_NSA_ILi32EEEEEENS_12float_e4m3_tENS5_IJlSD_lEEESK_SL_NS4_8TiledMMAINS4_8MMA_AtomIJNS4_4SM904GMMA31MMA_64x256x32_F32E4M3E4M3_SS_TNILNSP_7ScaleInE1ELSR_1EEEEEENS4_6LayoutINS5_IJSB_SD_SD_EEENS5_IJSD_NSA_ILi0EEESW_EEEEENS5_IJNS4_10UnderscoreESZ_SZ_EEEEENS4_23SM90_TMA_LOAD_MULTICASTENS4_14ComposedLayoutINS4_7SwizzleILi1ELi4ELi3EEENS4_18smem_ptr_flag_bitsILi8EEENSU_INS5_IJNSA_ILi8EEESI_EEENS5_IJSI_SD_EEEEEEEvNS4_8identityES12_S1C_vS1D_EENS_8epilogue10collective6detail29Sm90TmaWarpSpecializedAdapterINS1G_15DefaultEpilogueISK_SL_SL_NS1F_6thread17LinearCombinationISK_Li1EffLNS1K_9ScaleType4KindE0ELNS_15FloatRoundStyleE2ESK_EENS1_15EpilogueDefaultEEEEEvvEEEEvNT_6ParamsE --------------------------
	.section	.text._ZN7cutlass13device_kernelINS_4gemm6kernel13GemmUniversalIN4cute5tupleIJiiiiEEENS1_10collective13CollectiveMmaINS1_37MainloopSm90TmaGmmaWarpSpecializedFP8ILi14ENS5_IJNS4_1CILi2EEENSA_ILi4EEENSA_ILi1EEEEEENS1_35KernelTmaWarpSpecializedCooperativeEEENS5_IJNSA_ILi256EEESH_NSA_ILi32EEEEEENS_12float_e4m3_tENS5_IJlSD_lEEESK_SL_NS4_8TiledMMAINS4_8MMA_AtomIJNS4_4SM904GMMA31MMA_64x256x32_F32E4M3E4M3_SS_TNILNSP_7ScaleInE1ELSR_1EEEEEENS4_6LayoutINS5_IJSB_SD_SD_EEENS5_IJSD_NSA_ILi0EEESW_EEEEENS5_IJNS4_10UnderscoreESZ_SZ_EEEEENS4_23SM90_TMA_LOAD_MULTICASTENS4_14ComposedLayoutINS4_7SwizzleILi1ELi4ELi3EEENS4_18smem_ptr_flag_bitsILi8EEENSU_INS5_IJNSA_ILi8EEESI_EEENS5_IJSI_SD_EEEEEEEvNS4_8identityES12_S1C_vS1D_EENS_8epilogue10collective6detail29Sm90TmaWarpSpecializedAdapterINS1G_15DefaultEpilogueISK_SL_SL_NS1F_6thread17LinearCombinationISK_Li1EffLNS1K_9ScaleType4KindE0ELNS_15FloatRoundStyleE2ESK_EENS1_15EpilogueDefaultEEEEEvvEEEEvNT_6ParamsE,"ax",@progbits
	.align	128
.text._ZN7cutlass13device_kernelINS_4gemm6kernel13GemmUniversalIN4cute5tupleIJiiiiEEENS1_10collective13CollectiveMmaINS1_37MainloopSm90TmaGmmaWarpSpecializedFP8ILi14ENS5_IJNS4_1CILi2EEENSA_ILi4EEENSA_ILi1EEEEEENS1_35KernelTmaWarpSpecializedCooperativeEEENS5_IJNSA_ILi256EEESH_NSA_ILi32EEEEEENS_12float_e4m3_tENS5_IJlSD_lEEESK_SL_NS4_8TiledMMAINS4_8MMA_AtomIJNS4_4SM904GMMA31MMA_64x256x32_F32E4M3E4M3_SS_TNILNSP_7ScaleInE1ELSR_1EEEEEENS4_6LayoutINS5_IJSB_SD_SD_EEENS5_IJSD_NSA_ILi0EEESW_EEEEENS5_IJNS4_10UnderscoreESZ_SZ_EEEEENS4_23SM90_TMA_LOAD_MULTICASTENS4_14ComposedLayoutINS4_7SwizzleILi1ELi4ELi3EEENS4_18smem_ptr_flag_bitsILi8EEENSU_INS5_IJNSA_ILi8EEESI_EEENS5_IJSI_SD_EEEEEEEvNS4_8identityES12_S1C_vS1D_EENS_8epilogue10collective6detail29Sm90TmaWarpSpecializedAdapterINS1G_15DefaultEpilogueISK_SL_SL_NS1F_6thread17LinearCombinationISK_Li1EffLNS1K_9ScaleType4KindE0ELNS_15FloatRoundStyleE2ESK_EENS1_15EpilogueDefaultEEEEEvvEEEEvNT_6ParamsE:
        .type           _ZN7cutlass13device_kernelINS_4gemm6kernel13GemmUniversalIN4cute5tupleIJiiiiEEENS1_10collective13CollectiveMmaINS1_37MainloopSm90TmaGmmaWarpSpecializedFP8ILi14ENS5_IJNS4_1CILi2EEENSA_ILi4EEENSA_ILi1EEEEEENS1_35KernelTmaWarpSpecializedCooperativeEEENS5_IJNSA_ILi256EEESH_NSA_ILi32EEEEEENS_12float_e4m3_tENS5_IJlSD_lEEESK_SL_NS4_8TiledMMAINS4_8MMA_AtomIJNS4_4SM904GMMA31MMA_64x256x32_F32E4M3E4M3_SS_TNILNSP_7ScaleInE1ELSR_1EEEEEENS4_6LayoutINS5_IJSB_SD_SD_EEENS5_IJSD_NSA_ILi0EEESW_EEEEENS5_IJNS4_10UnderscoreESZ_SZ_EEEEENS4_23SM90_TMA_LOAD_MULTICASTENS4_14ComposedLayoutINS4_7SwizzleILi1ELi4ELi3EEENS4_18smem_ptr_flag_bitsILi8EEENSU_INS5_IJNSA_ILi8EEESI_EEENS5_IJSI_SD_EEEEEEEvNS4_8identityES12_S1C_vS1D_EENS_8epilogue10collective6detail29Sm90TmaWarpSpecializedAdapterINS1G_15DefaultEpilogueISK_SL_SL_NS1F_6thread17LinearCombinationISK_Li1EffLNS1K_9ScaleType4KindE0ELNS_15FloatRoundStyleE2ESK_EENS1_15EpilogueDefaultEEEEEvvEEEEvNT_6ParamsE,@function
        .size           _ZN7cutlass13device_kernelINS_4gemm6kernel13GemmUniversalIN4cute5tupleIJiiiiEEENS1_10collective13CollectiveMmaINS1_37MainloopSm90TmaGmmaWarpSpecializedFP8ILi14ENS5_IJNS4_1CILi2EEENSA_ILi4EEENSA_ILi1EEEEEENS1_35KernelTmaWarpSpecializedCooperativeEEENS5_IJNSA_ILi256EEESH_NSA_ILi32EEEEEENS_12float_e4m3_tENS5_IJlSD_lEEESK_SL_NS4_8TiledMMAINS4_8MMA_AtomIJNS4_4SM904GMMA31MMA_64x256x32_F32E4M3E4M3_SS_TNILNSP_7ScaleInE1ELSR_1EEEEEENS4_6LayoutINS5_IJSB_SD_SD_EEENS5_IJSD_NSA_ILi0EEESW_EEEEENS5_IJNS4_10UnderscoreESZ_SZ_EEEEENS4_23SM90_TMA_LOAD_MULTICASTENS4_14ComposedLayoutINS4_7SwizzleILi1ELi4ELi3EEENS4_18smem_ptr_flag_bitsILi8EEENSU_INS5_IJNSA_ILi8EEESI_EEENS5_IJSI_SD_EEEEEEEvNS4_8identityES12_S1C_vS1D_EENS_8epilogue10collective6detail29Sm90TmaWarpSpecializedAdapterINS1G_15DefaultEpilogueISK_SL_SL_NS1F_6thread17LinearCombinationISK_Li1EffLNS1K_9ScaleType4KindE0ELNS_15FloatRoundStyleE2ESK_EENS1_15EpilogueDefaultEEEEEvvEEEEvNT_6ParamsE,(.L_x_611 - _ZN7cutlass13device_kernelINS_4gemm6kernel13GemmUniversalIN4cute5tupleIJiiiiEEENS1_10collective13CollectiveMmaINS1_37MainloopSm90TmaGmmaWarpSpecializedFP8ILi14ENS5_IJNS4_1CILi2EEENSA_ILi4EEENSA_ILi1EEEEEENS1_35KernelTmaWarpSpecializedCooperativeEEENS5_IJNSA_ILi256EEESH_NSA_ILi32EEEEEENS_12float_e4m3_tENS5_IJlSD_lEEESK_SL_NS4_8TiledMMAINS4_8MMA_AtomIJNS4_4SM904GMMA31MMA_64x256x32_F32E4M3E4M3_SS_TNILNSP_7ScaleInE1ELSR_1EEEEEENS4_6LayoutINS5_IJSB_SD_SD_EEENS5_IJSD_NSA_ILi0EEESW_EEEEENS5_IJNS4_10UnderscoreESZ_SZ_EEEEENS4_23SM90_TMA_LOAD_MULTICASTENS4_14ComposedLayoutINS4_7SwizzleILi1ELi4ELi3EEENS4_18smem_ptr_flag_bitsILi8EEENSU_INS5_IJNSA_ILi8EEESI_EEENS5_IJSI_SD_EEEEEEEvNS4_8identityES12_S1C_vS1D_EENS_8epilogue10collective6detail29Sm90TmaWarpSpecializedAdapterINS1G_15DefaultEpilogueISK_SL_SL_NS1F_6thread17LinearCombinationISK_Li1EffLNS1K_9ScaleType4KindE0ELNS_15FloatRoundStyleE2ESK_EENS1_15EpilogueDefaultEEEEEvvEEEEvNT_6ParamsE)
        .other          _ZN7cutlass13device_kernelINS_4gemm6kernel13GemmUniversalIN4cute5tupleIJiiiiEEENS1_10collective13CollectiveMmaINS1_37MainloopSm90TmaGmmaWarpSpecializedFP8ILi14ENS5_IJNS4_1CILi2EEENSA_ILi4EEENSA_ILi1EEEEEENS1_35KernelTmaWarpSpecializedCooperativeEEENS5_IJNSA_ILi256EEESH_NSA_ILi32EEEEEENS_12float_e4m3_tENS5_IJlSD_lEEESK_SL_NS4_8TiledMMAINS4_8MMA_AtomIJNS4_4SM904GMMA31MMA_64x256x32_F32E4M3E4M3_SS_TNILNSP_7ScaleInE1ELSR_1EEEEEENS4_6LayoutINS5_IJSB_SD_SD_EEENS5_IJSD_NSA_ILi0EEESW_EEEEENS5_IJNS4_10UnderscoreESZ_SZ_EEEEENS4_23SM90_TMA_LOAD_MULTICASTENS4_14ComposedLayoutINS4_7SwizzleILi1ELi4ELi3EEENS4_18smem_ptr_flag_bitsILi8EEENSU_INS5_IJNSA_ILi8EEESI_EEENS5_IJSI_SD_EEEEEEEvNS4_8identityES12_S1C_vS1D_EENS_8epilogue10collective6detail29Sm90TmaWarpSpecializedAdapterINS1G_15DefaultEpilogueISK_SL_SL_NS1F_6thread17LinearCombinationISK_Li1EffLNS1K_9ScaleType4KindE0ELNS_15FloatRoundStyleE2ESK_EENS1_15EpilogueDefaultEEEEEvvEEEEvNT_6ParamsE,@"STO_CUDA_ENTRY STV_DEFAULT"
_ZN7cutlass13device_kernelINS_4gemm6kernel13GemmUniversalIN4cute5tupleIJiiiiEEENS1_10collective13CollectiveMmaINS1_37MainloopSm90TmaGmmaWarpSpecializedFP8ILi14ENS5_IJNS4_1CILi2EEENSA_ILi4EEENSA_ILi1EEEEEENS1_35KernelTmaWarpSpecializedCooperativeEEENS5_IJNSA_ILi256EEESH_NSA_ILi32EEEEEENS_12float_e4m3_tENS5_IJlSD_lEEESK_SL_NS4_8TiledMMAINS4_8MMA_AtomIJNS4_4SM904GMMA31MMA_64x256x32_F32E4M3E4M3_SS_TNILNSP_7ScaleInE1ELSR_1EEEEEENS4_6LayoutINS5_IJSB_SD_SD_EEENS5_IJSD_NSA_ILi0EEESW_EEEEENS5_IJNS4_10UnderscoreESZ_SZ_EEEEENS4_23SM90_TMA_LOAD_MULTICASTENS4_14ComposedLayoutINS4_7SwizzleILi1ELi4ELi3EEENS4_18smem_ptr_flag_bitsILi8EEENSU_INS5_IJNSA_ILi8EEESI_EEENS5_IJSI_SD_EEEEEEEvNS4_8identityES12_S1C_vS1D_EENS_8epilogue10collective6detail29Sm90TmaWarpSpecializedAdapterINS1G_15DefaultEpilogueISK_SL_SL_NS1F_6thread17LinearCombinationISK_Li1EffLNS1K_9ScaleType4KindE0ELNS_15FloatRoundStyleE2ESK_EENS1_15EpilogueDefaultEEEEEvvEEEEvNT_6ParamsE:
[----:B------:R-:W0:Y:S02]  /*0000*/  LDC R1, c[0x0][0x28] ;  /* 0x00000a00ff017b82 */ /* 0x000e240000000800 */
[----:B0-----:R-:W-:Y:S01]  /*0010*/  VIADD R1, R1, 0xfffff988 ;  /* 0xfffff98801017836 */ /* 0x001fe20000000000 */
[----:B------:R-:W0:Y:S01]  /*0020*/  S2R R4, SR_TID.X ;  /* 0x0000000000047919 */ /* 0x000e220000002100 */
[----:B------:R-:W-:Y:S01]  /*0030*/  ELECT P0, URZ, PT ;  /* 0x00000000003f782f */ /* 0x000fe20003800000 */
[----:B------:R-:W-:Y:S01]  /*0040*/  BSSY B0, `(.L_x_0) ;  /* 0x0000015000007945 */ /* 0x000fe20003800000 */
[--C-:B0-----:R-:W-:Y:S02]  /*0050*/  SHF.R.U32.HI R0, RZ, 0x5, R4.reuse ;  /* 0x00000005ff007819 */ /* 0x101fe40000011604 */
[----:B------:R-:W-:-:S03]  /*0060*/  SHF.R.U32.HI R2, RZ, 0x7, R4 ;  /* 0x00000007ff027819 */ /* 0x000fc60000011604 */
[----:B------:R-:W0:Y:S04]  /*0070*/  SHFL.IDX PT, R3, R0, RZ, 0x1f ;  /* 0x00001fff00037589 */ /* 0x000e2800000e0000 */
[----:B------:R-:W1:Y:S01]  /*0080*/  SHFL.IDX PT, R2, R2, RZ, 0x1f ;  /* 0x00001fff02027589 */ /* 0x000e6200000e0000 */
[----:B0-----:R-:W-:Y:S02]  /*0090*/  R2UR UR4, R3 ;  /* 0x00000000030472ca */ /* 0x001fe400000e0000 */
[----:B-1----:R-:W-:-:S11]  /*00a0*/  R2UR UR6, R2 ;  /* 0x00000000020672ca */ /* 0x002fd600000e0000 */
[----:B------:R-:W-:Y:S02]  /*00b0*/  USHF.R.S32.HI UR5, URZ, 0x1f, UR4 ;  /* 0x0000001f3f057899 */ /* 0x000fe40008011404 */
[----:B------:R-:W-:Y:S02]  /*00c0*/  ISETP.NE.OR P0, PT, RZ, UR4, !P0 ;  /* 0x00000004ff007c0c */ /* 0x000fe4000c705670 */
[----:B------:R-:W-:-:S04]  /*00d0*/  ULEA.HI UR5, UR5, UR4, URZ, 0x2 ;  /* 0x0000000405057291 */ /* 0x000fc8000f8f103f */
[----:B------:R-:W-:-:S04]  /*00e0*/  ULOP3.LUT UR5, UR5, 0xfffffffc, URZ, 0xc0, !UPT ;  /* 0xfffffffc05057892 */ /* 0x000fc8000f8ec03f */
[----:B------:R-:W-:-:S03]  /*00f0*/  UIADD3 UR8, UR4, -UR5, URZ ;  /* 0x8000000504087290 */ /* 0x000fc6000fffe03f */
[----:B------:R-:W-:Y:S09]  /*0100*/  @P0 BRA `(.L_x_1) ;  /* 0x0000000000200947 */ /* 0x000ff20003800000 */
[----:B------:R-:W-:Y:S02]  /*0110*/  ULDC.64 UR4, c[0x0][0x198] ;  /* 0x0000660000047ab9 */ /* 0x000fe40000000a00 */
[----:B------:R-:W-:Y:S02]  /*0120*/  UIADD3 UR10, UP0, UR4, 0xf0, URZ ;  /* 0x000000f0040a7890 */ /* 0x000fe4000ff1e03f */
[----:B------:R-:W-:Y:S02]  /*0130*/  UIADD3 UR4, UP1, UR4, 0x1f0, URZ ;  /* 0x000001f004047890 */ /* 0x000fe4000ff3e03f */
[----:B------:R-:W-:Y:S02]  /*0140*/  UIADD3.X UR11, URZ, UR5, URZ, UP0, !UPT ;  /* 0x000000053f0b7290 */ /* 0x000fe400087fe43f */
[----:B------:R-:W-:-:S07]  /*0150*/  UIADD3.X UR5, URZ, UR5, URZ, UP1, !UPT ;  /* 0x000000053f057290 */ /* 0x000fce0008ffe43f */
[----:B------:R0:W-:Y:S02]  /*0160*/  UTMACCTL.PF [UR10] ;  /* 0x000000000a0079b9 */ /* 0x0001e40008040000 */
[----:B------:R0:W-:Y:S02]  /*0170*/  UTMACCTL.PF [UR4] ;  /* 0x00000000040079b9 */ /* 0x0001e40008040000 */
[----:B0-----:R-:W-:Y:S01]  /*0180*/  NOP ;  /* 0x0000000000007918 */ /* 0x001fe20000000000 */
.L_x_1:
[----:B------:R-:W-:Y:S05]  /*0190*/  BSYNC B0 ;  /* 0x0000000000007941 */ /* 0x000fea0003800000 */
.L_x_0:
[----:B------:R-:W0:Y:S01]  /*01a0*/  SHFL.IDX PT, R3, R0, RZ, 0x1f ;  /* 0x00001fff00037589 */ /* 0x000e2200000e0000 */
[----:B------:R-:W-:Y:S01]  /*01b0*/  UISETP.NE.AND UP0, UPT, UR8, 0x3, UPT ;  /* 0x000000030800788c */ /* 0x000fe2000bf05270 */
[----:B------:R-:W-:Y:S01]  /*01c0*/  ISETP.NE.AND P1, PT, RZ, UR6, PT ;  /* 0x00000006ff007c0c */ /* 0x000fe2000bf25270 */
[----:B------:R-:W-:Y:S02]  /*01d0*/  UIADD3 UR10, UR6, -0x1, URZ ;  /* 0xffffffff060a7890 */ /* 0x000fe4000fffe03f */
[----:B------:R-:W-:Y:S02]  /*01e0*/  UISETP.EQ.OR UP0, UPT, UR8, URZ, !UP0 ;  /* 0x0000003f0800728c */ /* 0x000fe4000c702670 */
[----:B------:R-:W-:Y:S02]  /*01f0*/  UISETP.GE.U32.AND UP1, UPT, UR10, 0x2, UPT ;  /* 0x000000020a00788c */ /* 0x000fe4000bf26070 */
[----:B------:R-:W-:-:S04]  /*0200*/  UISETP.EQ.AND UP0, UPT, UR6, URZ, UP0 ;  /* 0x0000003f0600728c */ /* 0x000fc80008702270 */
[----:B------:R-:W-:-:S04]  /*0210*/  USEL UR13, URZ, 0x1, !UP0 ;  /* 0x000000013f0d7887 */ /* 0x000fc8000c000000 */
[----:B------:R-:W-:Y:S01]  /*0220*/  USEL UR13, UR13, 0x2, UP1 ;  /* 0x000000020d0d7887 */ /* 0x000fe20008800000 */
[----:B0-----:R-:W-:-:S13]  /*0230*/  ISETP.NE.AND P0, PT, R3, RZ, PT ;  /* 0x000000ff0300720c */ /* 0x001fda0003f05270 */
[----:B------:R-:W-:Y:S05]  /*0240*/  @P0 BRA `(.L_x_2) ;  /* 0x0000000000b40947 */ /* 0x000fea0003800000 */
[----:B------:R-:W-:Y:S01]  /*0250*/  ELECT P0, URZ, PT ;  /* 0x00000000003f782f */ /* 0x000fe20003800000 */
[----:B------:R-:W-:-:S12]  /*0260*/  BSSY B0, `(.L_x_2) ;  /* 0x000002b000007945 */ /* 0x000fd80003800000 */
[----:B------:R-:W-:Y:S05]  /*0270*/  @!P0 BRA `(.L_x_3) ;  /* 0x0000000000a48947 */ /* 0x000fea0003800000 */
[----:B------:R-:W0:Y:S01]  /*0280*/  S2UR UR9, SR_CgaCtaId ;  /* 0x00000000000979c3 */ /* 0x000e220000008800 */
[----:B------:R-:W-:Y:S01]  /*0290*/  UMOV UR4, 0x400 ;  /* 0x0000040000047882 */ /* 0x000fe20000000000 */
[----:B------:R-:W-:Y:S01]  /*02a0*/  UMOV UR5, 0x1 ;  /* 0x0000000100057882 */ /* 0x000fe20000000000 */
[----:B------:R-:W-:Y:S02]  /*02b0*/  UMOV UR6, 0xa ;  /* 0x0000000a00067882 */ /* 0x000fe40000000000 */
[----:B------:R-:W-:-:S04]  /*02c0*/  UIADD3 UR6, -UR6, 0x100000, URZ ;  /* 0x0010000006067890 */ /* 0x000fc8000fffe13f */
[----:B------:R-:W-:Y:S02]  /*02d0*/  USHF.L.U32 UR7, UR6, 0xb, URZ ;  /* 0x0000000b06077899 */ /* 0x000fe4000800063f */
[----:B------:R-:W-:Y:S02]  /*02e0*/  USHF.L.U32 UR6, UR6, 0x1, URZ ;  /* 0x0000000106067899 */ /* 0x000fe4000800063f */
[----:B0-----:R-:W-:Y:S02]  /*02f0*/  ULEA UR9, UR9, UR4, 0x18 ;  /* 0x0000000409097291 */ /* 0x001fe4000f8ec03f */
[----:B------:R-:W-:-:S04]  /*0300*/  UIADD3 UR4, -UR5, 0x100000, URZ ;  /* 0x0010000005047890 */ /* 0x000fc8000fffe13f */
[----:B------:R-:W-:Y:S02]  /*0310*/  USHF.L.U32 UR5, UR4, 0xb, URZ ;  /* 0x0000000b04057899 */ /* 0x000fe4000800063f */
[----:B------:R-:W-:Y:S01]  /*0320*/  USHF.L.U32 UR4, UR4, 0x1, URZ ;  /* 0x0000000104047899 */ /* 0x000fe2000800063f */
[----:B------:R-:W0:Y:S11]  /*0330*/  FENCE.VIEW.ASYNC.S ;  /* 0x00000000000073c6 */ /* 0x000e360000000000 */
[----:B0-----:R0:W1:Y:S01]  /*0340*/  SYNCS.EXCH.64 URZ, [UR9], UR4 ;  /* 0x00000004093f75b2 */ /* 0x0010620008000100 */
[----:B------:R0:W2:Y:S01]  /*0350*/  SYNCS.EXCH.64 URZ, [UR9+0x70], UR6 ;  /* 0x00007006093f75b2 */ /* 0x0000a20008000100 */
[----:B------:R0:W3:Y:S01]  /*0360*/  SYNCS.EXCH.64 URZ, [UR9+0x8], UR4 ;  /* 0x00000804093f75b2 */ /* 0x0000e20008000100 */
[----:B------:R0:W4:Y:S01]  /*0370*/  SYNCS.EXCH.64 URZ, [UR9+0x78], UR6 ;  /* 0x00007806093f75b2 */ /* 0x0001220008000100 */
[----:B------:R0:W0:Y:S01]  /*0380*/  SYNCS.EXCH.64 URZ, [UR9+0x10], UR4 ;  /* 0x00001004093f75b2 */ /* 0x0000220008000100 */
        /* <DEDUP_REMOVED lines=23> */
[----:B-1234-:R-:W-:Y:S01]  /*0500*/  NOP ;  /* 0x0000000000007918 */ /* 0x01efe20000000000 */
.L_x_3:
[----:B0-----:R-:W-:Y:S05]  /*0510*/  BSYNC B0 ;  /* 0x0000000000007941 */ /* 0x001fea0003800000 */
.L_x_2:
[----:B------:R-:W-:Y:S01]  /*0520*/  SHF.R.S32.HI R2, RZ, 0x1f, R4 ;  /* 0x0000001fff027819 */ /* 0x000fe20000011404 */
[----:B------:R-:W0:Y:S01]  /*0530*/  SHFL.IDX PT, R0, R0, RZ, 0x1f ;  /* 0x00001fff00007589 */ /* 0x000e2200000e0000 */
[----:B------:R-:W1:Y:S01]  /*0540*/  S2UR UR9, SR_CTAID.X ;  /* 0x00000000000979c3 */ /* 0x000e620000002500 */
[----:B------:R-:W-:Y:S02]  /*0550*/  ELECT P0, URZ, PT ;  /* 0x00000000003f782f */ /* 0x000fe40003800000 */
[----:B------:R-:W-:Y:S01]  /*0560*/  LEA.HI R2, R2, R4, RZ, 0x7 ;  /* 0x0000000402027211 */ /* 0x000fe200078f38ff */
[----:B------:R-:W-:Y:S01]  /*0570*/  ULDC UR4, c[0x0][0x150] ;  /* 0x0000540000047ab9 */ /* 0x000fe20000000800 */
[----:B------:R-:W-:Y:S01]  /*0580*/  SHF.R.S32.HI R6, RZ, 0x1f, R3 ;  /* 0x0000001fff067819 */ /* 0x000fe20000011403 */
[----:B------:R-:W-:Y:S01]  /*0590*/  NOP ;  /* 0x0000000000007918 */ /* 0x000fe20000000000 */
[----:B------:R-:W-:Y:S01]  /*05a0*/  LOP3.LUT R2, R2, 0xffffff80, RZ, 0xc0, !PT ;  /* 0xffffff8002027812 */ /* 0x000fe200078ec0ff */
[----:B------:R-:W-:Y:S01]  /*05b0*/  NOP ;  /* 0x0000000000007918 */ /* 0x000fe20000000000 */
[----:B------:R-:W-:Y:S01]  /*05c0*/  LEA.HI R6, R6, R3, RZ, 0x2 ;  /* 0x0000000306067211 */ /* 0x000fe200078f10ff */
[----:B------:R-:W2:Y:S02]  /*05d0*/  LDC R8, c[0x0][0x144] ;  /* 0x00005100ff087b82 */ /* 0x000ea40000000800 */
[----:B------:R-:W-:Y:S01]  /*05e0*/  IMAD.IADD R4, R4, 0x1, -R2 ;  /* 0x0000000104047824 */ /* 0x000fe200078e0a02 */
[----:B------:R-:W-:Y:S01]  /*05f0*/  LOP3.LUT R6, R6, 0x3ffffffc, RZ, 0xc0, !PT ;  /* 0x3ffffffc06067812 */ /* 0x000fe200078ec0ff */
[----:B------:R-:W3:Y:S03]  /*0600*/  S2R R2, SR_CTAID.Y ;  /* 0x0000000000027919 */ /* 0x000ee60000002600 */
[----:B------:R-:W-:Y:S01]  /*0610*/  SHF.R.S32.HI R5, RZ, 0x1f, R4 ;  /* 0x0000001fff057819 */ /* 0x000fe20000011404 */
[----:B------:R-:W-:Y:S01]  /*0620*/  IMAD.IADD R6, R3, 0x1, -R6 ;  /* 0x0000000103067824 */ /* 0x000fe200078e0a06 */
[----:B------:R-:W4:Y:S02]  /*0630*/  LDC R13, c[0x0][0x148] ;  /* 0x00005200ff0d7b82 */ /* 0x000f240000000800 */
[----:B------:R-:W-:-:S02]  /*0640*/  LEA.HI R5, R5, R4, RZ, 0x3 ;  /* 0x0000000405057211 */ /* 0x000fc400078f18ff */
[----:B0-----:R-:W-:Y:S02]  /*0650*/  ISETP.NE.OR P0, PT, R0, RZ, !P0 ;  /* 0x000000ff0000720c */ /* 0x001fe40004705670 */
[--C-:B------:R-:W-:Y:S02]  /*0660*/  SHF.R.S32.HI R0, RZ, 0x3, R5.reuse ;  /* 0x00000003ff007819 */ /* 0x100fe40000011405 */
[----:B------:R-:W-:Y:S02]  /*0670*/  SHF.R.S32.HI R5, RZ, 0x1f, R5 ;  /* 0x0000001fff057819 */ /* 0x000fe40000011405 */
[----:B-1----:R-:W-:Y:S02]  /*0680*/  I2FP.F32.U32 R7, UR9 ;  /* 0x0000000900077c45 */ /* 0x002fe40008201000 */
[----:B------:R-:W-:-:S03]  /*0690*/  LEA.HI R5, R5, R0, RZ, 0x2 ;  /* 0x0000000005057211 */ /* 0x000fc600078f10ff */
[----:B------:R-:W-:Y:S01]  /*06a0*/  FMUL R7, R7, UR4 ;  /* 0x0000000407077c20 */ /* 0x000fe20008400000 */
[----:B------:R-:W-:Y:S01]  /*06b0*/  LOP3.LUT R5, R5, 0xfffffffc, RZ, 0xc0, !PT ;  /* 0xfffffffc05057812 */ /* 0x000fe200078ec0ff */
[----:B------:R-:W-:Y:S01]  /*06c0*/  VOTEU.ALL UP0, P0 ;  /* 0x00000000003f7886 */ /* 0x000fe20000000000 */
[----:B------:R-:W-:Y:S01]  /*06d0*/  ULDC UR4, c[0x0][0x154] ;  /* 0x0000550000047ab9 */ /* 0x000fe20000000800 */
[----:B------:R-:W-:Y:S02]  /*06e0*/  VOTEU.ALL UP1, P0 ;  /* 0x00000000003f7886 */ /* 0x000fe40000020000 */
[----:B------:R-:W0:Y:S01]  /*06f0*/  F2I.U32.TRUNC.NTZ R7, R7 ;  /* 0x0000000700077305 */ /* 0x000e22000020f000 */
[----:B------:R-:W-:Y:S01]  /*0700*/  IMAD.IADD R5, R0, 0x1, -R5 ;  /* 0x0000000100057824 */ /* 0x000fe200078e0a05 */
[----:B------:R-:W1:Y:S01]  /*0710*/  @!UP0 S2UR UR7, SR_CgaCtaId ;  /* 0x00000000000789c3 */ /* 0x000e620000008800 */
[----:B------:R-:W-:Y:S02]  /*0720*/  @!UP0 UMOV UR6, 0x400 ;  /* 0x0000040000068882 */ /* 0x000fe40000000000 */
[----:B------:R-:W-:Y:S01]  /*0730*/  IMAD R5, R6, 0x4, R5 ;  /* 0x0000000406057824 */ /* 0x000fe200078e0205 */
[----:B---3--:R-:W-:-:S04]  /*0740*/  I2FP.F32.U32 R6, R2 ;  /* 0x0000000200067245 */ /* 0x008fc80000201000 */
[----:B------:R-:W-:Y:S01]  /*0750*/  LEA.HI R0, R5, R5, RZ, 0x1 ;  /* 0x0000000505007211 */ /* 0x000fe200078f08ff */
[----:B------:R-:W-:Y:S01]  /*0760*/  FMUL R6, R6, UR4 ;  /* 0x0000000406067c20 */ /* 0x000fe20008400000 */
[----:B------:R-:W-:Y:S02]  /*0770*/  UMOV UR4, 0x20 ;  /* 0x0000002000047882 */ /* 0x000fe40000000000 */
[----:B------:R-:W-:Y:S01]  /*0780*/  LOP3.LUT R0, R0, 0xfffffffe, RZ, 0xc0, !PT ;  /* 0xfffffffe00007812 */ /* 0x000fe200078ec0ff */
[----:B0-----:R-:W-:Y:S01]  /*0790*/  IMAD.MOV R11, RZ, RZ, -R7 ;  /* 0x000000ffff0b7224 */ /* 0x001fe200078e0a07 */
[----:B------:R-:W-:-:S04]  /*07a0*/  @!UP0 UIADD3 UR4, -UR4, 0x100000, URZ ;  /* 0x0010000004048890 */ /* 0x000fc8000fffe13f */
[----:B------:R-:W-:Y:S02]  /*07b0*/  @!UP0 USHF.L.U32 UR5, UR4, 0xb, URZ ;  /* 0x0000000b04058899 */ /* 0x000fe4000800063f */
[----:B------:R-:W-:Y:S01]  /*07c0*/  @!UP0 USHF.L.U32 UR4, UR4, 0x1, URZ ;  /* 0x0000000104048899 */ /* 0x000fe2000800063f */
[----:B------:R-:W0:Y:S01]  /*07d0*/  F2I.U32.TRUNC.NTZ R6, R6 ;  /* 0x0000000600067305 */ /* 0x000e22000020f000 */
[----:B------:R-:W3:Y:S01]  /*07e0*/  LDC R7, c[0x0][0x140] ;  /* 0x00005000ff077b82 */ /* 0x000ee20000000800 */
[----:B--2---:R-:W-:Y:S02]  /*07f0*/  IMAD R11, R8, R11, UR9 ;  /* 0x00000009080b7e24 */ /* 0x004fe4000f8e020b */
[----:B------:R-:W-:-:S05]  /*0800*/  IMAD.IADD R0, R5, 0x1, -R0 ;  /* 0x0000000105007824 */ /* 0x000fca00078e0a00 */
[----:B------:R-:W-:Y:S01]  /*0810*/  ISETP.NE.AND P2, PT, R0, R11, PT ;  /* 0x0000000b0000720c */ /* 0x000fe20003f45270 */
[C---:B------:R-:W-:Y:S01]  /*0820*/  IMAD.SHL.U32 R0, R5.reuse, 0x4, RZ ;  /* 0x0000000405007824 */ /* 0x040fe200078e00ff */
[----:B-1----:R-:W-:Y:S01]  /*0830*/  @!UP0 ULEA UR6, UR7, UR6, 0x18 ;  /* 0x0000000607068291 */ /* 0x002fe2000f8ec03f */
[----:B------:R-:W-:Y:S01]  /*0840*/  VOTEU.ALL UP0, P0 ;  /* 0x00000000003f7886 */ /* 0x000fe20000000000 */
[----:B------:R-:W-:Y:S01]  /*0850*/  LOP3.LUT P0, RZ, R4, 0x7, RZ, 0xc0, !PT ;  /* 0x0000000704ff7812 */ /* 0x000fe2000780c0ff */
[----:B0-----:R-:W-:Y:S01]  /*0860*/  IMAD.MOV R12, RZ, RZ, -R6 ;  /* 0x000000ffff0c7224 */ /* 0x001fe200078e0a06 */
[----:B------:R-:W-:-:S03]  /*0870*/  LOP3.LUT R9, R5, 0xc, R0, 0x78, !PT ;  /* 0x0000000c05097812 */ /* 0x000fc600078e7800 */
[----:B----4-:R-:W-:Y:S01]  /*0880*/  IMAD R5, R13, R12, R2 ;  /* 0x0000000c0d057224 */ /* 0x010fe200078e0202 */
[C---:B------:R-:W-:Y:S01]  /*0890*/  ISETP.LT.U32.AND P0, PT, R9.reuse, 0x8, !P0 ;  /* 0x000000080900780c */ /* 0x040fe20004701070 */
[----:B------:R0:W-:Y:S02]  /*08a0*/  STL [R1+0x45c], R9 ;  /* 0x00045c0901007387 */ /* 0x0001e40000100800 */
[----:B------:R-:W-:Y:S02]  /*08b0*/  @P2 LEA.HI R0, R9, R9, RZ, 0x1 ;  /* 0x0000000909002211 */ /* 0x000fe400078f08ff */
[----:B------:R-:W1:Y:S02]  /*08c0*/  FENCE.VIEW.ASYNC.S ;  /* 0x00000000000073c6 */ /* 0x000e640000000000 */
[----:B-1----:R0:W1:Y:S01]  /*08d0*/  @!UP0 SYNCS.EXCH.64 URZ, [UR6+0xf0], UR4 ;  /* 0x0000f004063f85b2 */ /* 0x0020620008000100 */
[----:B---3--:R-:W-:Y:S02]  /*08e0*/  ISETP.EQ.U32.AND P5, PT, R7, 0x1, PT ;  /* 0x000000010700780c */ /* 0x008fe40003fa2070 */
[----:B------:R-:W-:-:S04]  /*08f0*/  @P2 SHF.R.S32.HI R0, RZ, 0x1, R0 ;  /* 0x00000001ff002819 */ /* 0x000fc80000011400 */
[----:B------:R-:W-:Y:S01]  /*0900*/  @P2 ISETP.NE.AND P3, PT, R0, R5, PT ;  /* 0x000000050000220c */ /* 0x000fe20003f65270 */
[----:B------:R-:W-:Y:S01]  /*0910*/  IMAD.MOV.U32 R0, RZ, RZ, 0x1 ;  /* 0x00000001ff007424 */ /* 0x000fe200078e00ff */
[----:B------:R-:W-:Y:S02]  /*0920*/  SEL R5, RZ, 0x1, !P0 ;  /* 0x00000001ff057807 */ /* 0x000fe40004000000 */
[----:B------:R-:W-:-:S04]  /*0930*/  @P2 SEL R0, RZ, 0x1, P3 ;  /* 0x00000001ff002807 */ /* 0x000fc80001800000 */
[----:B------:R-:W-:Y:S01]  /*0940*/  LOP3.LUT R0, R0, R5, RZ, 0xc0, !PT ;  /* 0x0000000500007212 */ /* 0x000fe200078ec0ff */
[----:B------:R0:W2:Y:S01]  /*0950*/  @!UP1 SYNCS.EXCH.64 URZ, [UR6+0xf8], UR4 ;  /* 0x0000f804063f95b2 */ /* 0x0000a20008000100 */
[----:B------:R-:W-:-:S03]  /*0960*/  NOP ;  /* 0x0000000000007918 */ /* 0x000fc60000000000 */
[----:B------:R0:W-:Y:S01]  /*0970*/  STL [R1+0x458], R0 ;  /* 0x0004580001007387 */ /* 0x0001e20000100800 */
[----:B-1----:R-:W-:Y:S05]  /*0980*/  @!P5 BRA `(.L_x_4) ;  /* 0x000000000008d947 */ /* 0x002fea0003800000 */
[----:B--2---:R-:W-:Y:S01]  /*0990*/  UCGABAR_ARV ;  /* 0x00000000000079c7 */ /* 0x004fe20008000000 */
[----:B------:R-:W-:Y:S05]  /*09a0*/  BRA `(.L_x_5) ;  /* 0x0000000000047947 */ /* 0x000fea0003800000 */
.L_x_4:
[----:B--2---:R-:W-:Y:S01]  /*09b0*/  NOP ;  /* 0x0000000000007918 */ /* 0x004fe20000000000 */
.L_x_5:
[----:B0-----:R-:W0:Y:S01]  /*09c0*/  LDC R0, c[0x0][0x65c] ;  /* 0x00019700ff007b82 */ /* 0x001e220000000800 */
[----:B------:R-:W-:Y:S02]  /*09d0*/  IMAD.U32 R4, RZ, RZ, UR9 ;  /* 0x00000009ff047e24 */ /* 0x000fe4000f8e00ff */
[----:B------:R-:W-:Y:S01]  /*09e0*/  IMAD.MOV.U32 R5, RZ, RZ, RZ ;  /* 0x000000ffff057224 */ /* 0x000fe200078e00ff */
[----:B0-----:R-:W-:-:S13]  /*09f0*/  ISETP.NE.AND P4, PT, R0, 0x1, PT ;  /* 0x000000010000780c */ /* 0x001fda0003f85270 */
[----:B------:R-:W0:Y:S01]  /*0a00*/  @P4 LDC R7, c[0x0][0x10] ;  /* 0x00000400ff074b82 */ /* 0x000e220000000800 */
[----:B------:R-:W-:Y:S02]  /*0a10*/  @P4 IMAD.MOV.U32 R3, RZ, RZ, RZ ;  /* 0x000000ffff034224 */ /* 0x000fe400078e00ff */
[----:B------:R-:W-:-:S05]  /*0a20*/  @P4 IMAD.MOV.U32 R15, RZ, RZ, RZ ;  /* 0x000000ffff0f4224 */ /* 0x000fca00078e00ff */
[----:B------:R-:W1:Y:S01]  /*0a30*/  @!P4 LDC R9, c[0x0][0xc] ;  /* 0x00000300ff09cb82 */ /* 0x000e620000000800 */
[----:B0-----:R-:W-:-:S04]  /*0a40*/  @P4 IMAD.WIDE.U32 R6, R7, UR9, R2 ;  /* 0x0000000907064c25 */ /* 0x001fc8000f8e0002 */
[----:B------:R-:W-:Y:S02]  /*0a50*/  @P4 IMAD.MOV.U32 R8, RZ, RZ, R6 ;  /* 0x000000ffff084224 */ /* 0x000fe400078e0006 */
[----:B------:R-:W-:Y:S02]  /*0a60*/  @P4 IMAD.IADD R16, R7, 0x1, R15 ;  /* 0x0000000107104824 */ /* 0x000fe400078e020f */
[----:B-1----:R-:W-:-:S04]  /*0a70*/  @!P4 IMAD.WIDE.U32 R4, R2, R9, R4 ;  /* 0x000000090204c225 */ /* 0x002fc800078e0004 */
[----:B------:R-:W-:Y:S02]  /*0a80*/  @!P4 IMAD.MOV.U32 R8, RZ, RZ, R4 ;  /* 0x000000ffff08c224 */ /* 0x000fe400078e0004 */
[----:B------:R-:W-:-:S03]  /*0a90*/  @!P4 IMAD.MOV.U32 R16, RZ, RZ, R5 ;  /* 0x000000ffff10c224 */ /* 0x000fc600078e0005 */
[----:B------:R0:W-:Y:S04]  /*0aa0*/  STL [R1+0x464], R8 ;  /* 0x0004640801007387 */ /* 0x0001e80000100800 */
[----:B------:R0:W-:Y:S01]  /*0ab0*/  STL [R1+0x460], R16 ;  /* 0x0004601001007387 */ /* 0x0001e20000100800 */
[----:B------:R-:W-:Y:S05]  /*0ac0*/  @!P5 BRA `(.L_x_6) ;  /* 0x00000000000cd947 */ /* 0x000fea0003800000 */
[----:B------:R-:W-:Y:S01]  /*0ad0*/  UCGABAR_WAIT ;  /* 0x0000000000007dc7 */ /* 0x000fe20008000000 */
[----:B------:R-:W-:Y:S01]  /*0ae0*/  CCTL.IVALL ;  /* 0x00000000ff00798f */ /* 0x000fe20002000000 */
[----:B------:R-:W-:Y:S05]  /*0af0*/  BRA `(.L_x_7) ;  /* 0x0000000000047947 */ /* 0x000fea0003800000 */
.L_x_6:
[----:B------:R-:W-:Y:S06]  /*0b00*/  BAR.SYNC.DEFER_BLOCKING 0x0 ;  /* 0x0000000000007b1d */ /* 0x000fec0000010000 */
.L_x_7:
[----:B------:R-:W-:Y:S05]  /*0b10*/  @!P1 BRA `(.L_x_8) ;  /* 0x00000214006c9947 */ /* 0x000fea0003800000 */
[----:B------:R-:W-:-:S06]  /*0b20*/  UISETP.GT.U32.AND UP0, UPT, UR10, 0x1, UPT ;  /* 0x000000010a00788c */ /* 0x000fcc000bf04070 */
[----:B------:R-:W-:-:S13]  /*0b30*/  PLOP3.LUT P0, PT, PT, PT, UP0, 0x80, 0x0 ;  /* 0x000000000000781c */ /* 0x000fda0003f0f008 */
[----:B------:R-:W-:Y:S05]  /*0b40*/  @P0 EXIT ;  /* 0x000000000000094d */ /* 0x000fea0003800000 */
[----:B------:R-:W-:Y:S01]  /*0b50*/  IMAD.MOV.U32 R5, RZ, RZ, -0x1 ;  /* 0xffffffffff057424 */ /* 0x000fe200078e00ff */
[----:B------:R-:W-:Y:S01]  /*0b60*/  ULDC.64 UR4, c[0x0][0x650] ;  /* 0x0001940000047ab9 */ /* 0x000fe20000000a00 */
[----:B------:R-:W-:Y:S01]  /*0b70*/  IMAD.MOV.U32 R4, RZ, RZ, -0x1 ;  /* 0xffffffffff047424 */ /* 0x000fe200078e00ff */
[----:B------:R-:W-:Y:S01]  /*0b80*/  ISETP.GE.U32.AND P0, PT, R8, UR4, PT ;  /* 0x0000000408007c0c */ /* 0x000fe2000bf06070 */
[----:B------:R-:W-:Y:S01]  /*0b90*/  UMOV UR10, 0xffffffff ;  /* 0xffffffff000a7882 */ /* 0x000fe20000000000 */
[----:B------:R1:W-:Y:S01]  /*0ba0*/  STL [R1+0x46c], R5 ;  /* 0x00046c0501007387 */ /* 0x0003e20000100800 */
[----:B------:R-:W-:Y:S02]  /*0bb0*/  PRMT R0, RZ, 0x7610, R0 ;  /* 0x00007610ff007816 */ /* 0x000fe40000000000 */
[----:B------:R-:W-:Y:S01]  /*0bc0*/  ISETP.GE.U32.AND.EX P0, PT, R16, UR5, PT, P0 ;  /* 0x0000000510007c0c */ /* 0x000fe2000bf06100 */
[----:B------:R1:W-:-:S12]  /*0bd0*/  STL [R1+0x468], R4 ;  /* 0x0004680401007387 */ /* 0x0003d80000100800 */
[----:B-1----:R-:W-:Y:S05]  /*0be0*/  @P0 BRA `(.L_x_9) ;  /* 0x00000004003c0947 */ /* 0x002fea0003800000 */
[----:B------:R-:W-:Y:S01]  /*0bf0*/  ULDC.64 UR14, c[0x0][0x628] ;  /* 0x00018a00000e7ab9 */ /* 0x000fe20000000a00 */
[----:B------:R-:W1:Y:S01]  /*0c00*/  LDC.64 R6, c[0x0][0x620] ;  /* 0x00018800ff067b82 */ /* 0x000e620000000a00 */
[----:B------:R-:W-:Y:S01]  /*0c10*/  ISETP.NE.U32.AND P0, PT, RZ, UR14, PT ;  /* 0x0000000eff007c0c */ /* 0x000fe2000bf05070 */
[----:B------:R-:W-:Y:S01]  /*0c20*/  ULDC UR11, c[0x0][0x630] ;  /* 0x00018c00000b7ab9 */ /* 0x000fe20000000800 */
[----:B------:R-:W-:Y:S02]  /*0c30*/  R2UR UR4, R8 ;  /* 0x00000000080472ca */ /* 0x000fe400000e0000 */
[----:B------:R-:W-:Y:S02]  /*0c40*/  ISETP.NE.AND.EX P0, PT, RZ, UR15, PT, P0 ;  /* 0x0000000fff007c0c */ /* 0x000fe4000bf05300 */
[----:B------:R-:W-:-:S11]  /*0c50*/  R2UR UR5, R16 ;  /* 0x00000000100572ca */ /* 0x000fd600000e0000 */
[----:B------:R-:W-:Y:S05]  /*0c60*/  @!P0 BRA `(.L_x_10) ;  /* 0x0000000000308947 */ /* 0x000fea0003800000 */
[----:B------:R-:W-:Y:S01]  /*0c70*/  R2UR UR4, R8 ;  /* 0x00000000080472ca */ /* 0x000fe200000e0000 */
[----:B------:R-:W-:Y:S01]  /*0c80*/  ULDC UR8, c[0x0][0x634] ;  /* 0x00018d0000087ab9 */ /* 0x000fe20000000800 */
[----:B------:R-:W-:-:S11]  /*0c90*/  R2UR UR10, R16 ;  /* 0x00000000100a72ca */ /* 0x000fd600000e0000 */
[----:B------:R-:W-:-:S04]  /*0ca0*/  UIADD3 UR8, UP0, UR4, UR8, URZ ;  /* 0x0000000804087290 */ /* 0x000fc8000ff1e03f */
[----:B------:R-:W-:-:S04]  /*0cb0*/  UIADD3.X UR10, URZ, UR10, URZ, UP0, !UPT ;  /* 0x0000000a3f0a7290 */ /* 0x000fc800087fe43f */
[----:B------:R-:W-:-:S04]  /*0cc0*/  UIMAD.WIDE.U32 UR4, UR10, UR14, URZ ;  /* 0x0000000e0a0472a5 */ /* 0x000fc8000f8e003f */
[----:B------:R-:W-:Y:S02]  /*0cd0*/  UIMAD.WIDE.U32 UR6, UP0, UR8, UR15, UR4 ;  /* 0x0000000f080672a5 */ /* 0x000fe4000f800004 */
[----:B------:R-:W-:Y:S02]  /*0ce0*/  UIMAD.WIDE.U32 UR4, UR8, UR14, URZ ;  /* 0x0000000e080472a5 */ /* 0x000fe4000f8e003f */
[----:B------:R-:W-:Y:S02]  /*0cf0*/  UIADD3.X UR9, URZ, URZ, URZ, UP0, !UPT ;  /* 0x0000003f3f097290 */ /* 0x000fe400087fe43f */
[----:B------:R-:W-:Y:S01]  /*0d00*/  UIADD3 URZ, UP0, UR5, UR6, URZ ;  /* 0x00000006053f7290 */ /* 0x000fe2000ff1e03f */
[----:B------:R-:W-:-:S03]  /*0d10*/  UMOV UR8, UR7 ;  /* 0x0000000700087c82 */ /* 0x000fc60008000000 */
[----:B------:R-:W-:-:S12]  /*0d20*/  UIMAD.WIDE.U32.X UR4, UR10, UR15, UR8, UP0 ;  /* 0x0000000f0a0472a5 */ /* 0x000fd800080e0408 */
.L_x_10:
[----:B------:R-:W-:Y:S01]  /*0d30*/  USHF.R.U64 UR10, UR4, UR11, UR5 ;  /* 0x0000000b040a7299 */ /* 0x000fe20008001205 */
[----:B------:R-:W2:Y:S01]  /*0d40*/  LDC.64 R20, c[0x0][0x640] ;  /* 0x00019000ff147b82 */ /* 0x000ea20000000a00 */
[----:B------:R-:W-:Y:S01]  /*0d50*/  USHF.R.U32.HI UR4, URZ, UR11, UR5 ;  /* 0x0000000b3f047299 */ /* 0x000fe20008011605 */
[----:B------:R-:W-:Y:S02]  /*0d60*/  IMAD.MOV.U32 R4, RZ, RZ, R8 ;  /* 0x000000ffff047224 */ /* 0x000fe400078e0008 */
[----:B------:R-:W-:Y:S01]  /*0d70*/  IMAD R12, R13, R12, R2 ;  /* 0x0000000c0d0c7224 */ /* 0x000fe200078e0202 */
[----:B------:R-:W-:Y:S01]  /*0d80*/  IADD3 R3, P0, RZ, -UR10, RZ ;  /* 0x8000000aff037c10 */ /* 0x000fe2000ff1e0ff */
[----:B------:R-:W-:Y:S02]  /*0d90*/  IMAD.MOV.U32 R13, RZ, RZ, 0x1 ;  /* 0x00000001ff0d7424 */ /* 0x000fe400078e00ff */
[----:B------:R-:W3:Y:S02]  /*0da0*/  LDC R10, c[0x0][0x618] ;  /* 0x00018600ff0a7b82 */ /* 0x000ee40000000800 */
[----:B------:R-:W-:-:S04]  /*0db0*/  IMAD.X R5, RZ, RZ, ~UR4, P0 ;  /* 0x80000004ff057e24 */ /* 0x000fc800080e06ff */
[-C--:B-1----:R-:W-:Y:S02]  /*0dc0*/  IMAD R0, R5, R6.reuse, RZ ;  /* 0x0000000605007224 */ /* 0x082fe400078e02ff */
[----:B------:R-:W1:Y:S01]  /*0dd0*/  LDC R14, c[0x0][0x608] ;  /* 0x00018200ff0e7b82 */ /* 0x000e620000000800 */
[----:B------:R-:W-:Y:S02]  /*0de0*/  IMAD.MOV.U32 R5, RZ, RZ, R16 ;  /* 0x000000ffff057224 */ /* 0x000fe400078e0010 */
[----:B------:R-:W-:-:S05]  /*0df0*/  IMAD.WIDE.U32 R4, R3, R6, R4 ;  /* 0x0000000603047225 */ /* 0x000fca00078e0004 */
[----:B------:R-:W4:Y:S01]  /*0e00*/  LDC R18, c[0x0][0x658] ;  /* 0x00019600ff127b82 */ /* 0x000f220000000800 */
[----:B------:R-:W-:Y:S01]  /*0e10*/  IMAD R3, R3, R7, R0 ;  /* 0x0000000703037224 */ /* 0x000fe200078e0200 */
[----:B--2---:R-:W-:-:S03]  /*0e20*/  ISETP.NE.U32.AND P0, PT, R20, RZ, PT ;  /* 0x000000ff1400720c */ /* 0x004fc60003f05070 */
[----:B------:R-:W-:Y:S01]  /*0e30*/  IMAD.IADD R3, R5, 0x1, R3 ;  /* 0x0000000105037824 */ /* 0x000fe200078e0203 */
[----:B------:R-:W-:Y:S01]  /*0e40*/  ISETP.NE.AND.EX P0, PT, R21, RZ, PT, P0 ;  /* 0x000000ff1500720c */ /* 0x000fe20003f05300 */
[----:B------:R-:W-:Y:S01]  /*0e50*/  IMAD.MOV.U32 R5, RZ, RZ, -0x1 ;  /* 0xffffffffff057424 */ /* 0x000fe200078e00ff */
[----:B0-----:R-:W0:Y:S02]  /*0e60*/  LDC R16, c[0x0][0x600] ;  /* 0x00018000ff107b82 */ /* 0x001e240000000800 */
[-CC-:B---3--:R-:W-:Y:S02]  /*0e70*/  SHF.R.U64 R8, R4, R10.reuse, R3.reuse ;  /* 0x0000000a04087219 */ /* 0x188fe40000001203 */
[----:B------:R-:W-:-:S04]  /*0e80*/  SHF.R.U32.HI R3, RZ, R10, R3 ;  /* 0x0000000aff037219 */ /* 0x000fc80000011603 */
[----:B------:R-:W2:Y:S01]  /*0e90*/  LDC R15, c[0x0][0x648] ;  /* 0x00019200ff0f7b82 */ /* 0x000ea20000000800 */
[-CC-:B-1----:R-:W-:Y:S02]  /*0ea0*/  SHF.R.U64 R23, R8, R14.reuse, R3.reuse ;  /* 0x0000000e08177219 */ /* 0x182fe40000001203 */
[----:B------:R-:W-:-:S05]  /*0eb0*/  SHF.R.U32.HI R3, RZ, R14, R3 ;  /* 0x0000000eff037219 */ /* 0x000fca0000011603 */
[----:B------:R-:W1:Y:S01]  /*0ec0*/  LDC R17, c[0x0][0x638] ;  /* 0x00018e00ff117b82 */ /* 0x000e620000000800 */
[-CC-:B----4-:R-:W-:Y:S02]  /*0ed0*/  SHF.R.U64 R10, R23, R18.reuse, R3.reuse ;  /* 0x00000012170a7219 */ /* 0x190fe40000001203 */
[-C--:B------:R-:W-:Y:S02]  /*0ee0*/  SHF.L.U32 R0, R5, R18.reuse, RZ ;  /* 0x0000001205007219 */ /* 0x080fe400000006ff */
[----:B------:R-:W-:Y:S01]  /*0ef0*/  SHF.R.U32.HI R3, RZ, R18, R3 ;  /* 0x00000012ff037219 */ /* 0x000fe20000011603 */
[----:B------:R-:W-:Y:S01]  /*0f00*/  IMAD.MOV.U32 R2, RZ, RZ, R10 ;  /* 0x000000ffff027224 */ /* 0x000fe200078e000a */
[----:B------:R-:W-:Y:S01]  /*0f10*/  LOP3.LUT R0, RZ, R0, RZ, 0x33, !PT ;  /* 0x00000000ff007212 */ /* 0x000fe200078e33ff */
[----:B------:R-:W3:Y:S01]  /*0f20*/  LDC R19, c[0x0][0x610] ;  /* 0x00018400ff137b82 */ /* 0x000ee20000000800 */
[----:B------:R-:W-:Y:S05]  /*0f30*/  @!P0 BRA `(.L_x_11) ;  /* 0x0000000000288947 */ /* 0x000fea0003800000 */
[----:B------:R-:W4:Y:S02]  /*0f40*/  LDC R7, c[0x0][0x64c] ;  /* 0x00019300ff077b82 */ /* 0x000f240000000800 */
[----:B----4-:R-:W-:-:S05]  /*0f50*/  IADD3 R7, P0, R10, R7, RZ ;  /* 0x000000070a077210 */ /* 0x010fca0007f1e0ff */
[----:B------:R-:W-:-:S04]  /*0f60*/  IMAD.X R9, RZ, RZ, R3, P0 ;  /* 0x000000ffff097224 */ /* 0x000fc800000e0603 */
[----:B------:R-:W-:-:S04]  /*0f70*/  IMAD.WIDE.U32 R2, R9, R20, RZ ;  /* 0x0000001409027225 */ /* 0x000fc800078e00ff */
[----:B------:R-:W-:-:S04]  /*0f80*/  IMAD.WIDE.U32 R4, P0, R7, R21, R2 ;  /* 0x0000001507047225 */ /* 0x000fc80007800002 */
[----:B------:R-:W-:-:S04]  /*0f90*/  IMAD.WIDE.U32 R2, R7, R20, RZ ;  /* 0x0000001407027225 */ /* 0x000fc800078e00ff */
[----:B------:R-:W-:Y:S01]  /*0fa0*/  IMAD.X R7, RZ, RZ, RZ, P0 ;  /* 0x000000ffff077224 */ /* 0x000fe200000e06ff */
[----:B------:R-:W-:Y:S01]  /*0fb0*/  IADD3 RZ, P0, R3, R4, RZ ;  /* 0x0000000403ff7210 */ /* 0x000fe20007f1e0ff */
[----:B------:R-:W-:-:S04]  /*0fc0*/  IMAD.MOV.U32 R6, RZ, RZ, R5 ;  /* 0x000000ffff067224 */ /* 0x000fc800078e0005 */
[----:B------:R-:W-:-:S08]  /*0fd0*/  IMAD.WIDE.U32.X R2, R9, R21, R6, P0 ;  /* 0x0000001509027225 */ /* 0x000fd000000e0406 */
.L_x_11:
[----:B--2---:R-:W-:Y:S01]  /*0fe0*/  SHF.R.U64 R4, R2, R15, R3 ;  /* 0x0000000f02047219 */ /* 0x004fe20000001203 */
[----:B0-----:R-:W-:Y:S01]  /*0ff0*/  VIADD R5, R16, 0xffffffff ;  /* 0xffffffff10057836 */ /* 0x001fe20000000000 */
[----:B------:R-:W-:Y:S02]  /*1000*/  SHF.L.U32 R2, R13, R18, RZ ;  /* 0x000000120d027219 */ /* 0x000fe400000006ff */
[----:B------:R-:W-:Y:S01]  /*1010*/  LOP3.LUT R3, R23, R0, RZ, 0xc0, !PT ;  /* 0x0000000017037212 */ /* 0x000fe200078ec0ff */
[----:B------:R-:W-:Y:S01]  /*1020*/  IMAD.MOV R6, RZ, RZ, -R4 ;  /* 0x000000ffff067224 */ /* 0x000fe200078e0a04 */
[----:B------:R-:W-:Y:S02]  /*1030*/  SEL R0, R11, R12, !P4 ;  /* 0x0000000c0b007207 */ /* 0x000fe40006000000 */
[----:B------:R-:W-:Y:S01]  /*1040*/  LOP3.LUT R5, R8, R5, RZ, 0xc0, !PT ;  /* 0x0000000508057212 */ /* 0x000fe200078ec0ff */
[----:B------:R-:W-:Y:S02]  /*1050*/  IMAD R7, R2, R4, R3 ;  /* 0x0000000402077224 */ /* 0x000fe400078e0203 */
[----:B-1----:R-:W-:-:S02]  /*1060*/  IMAD R3, R6, R17, R10 ;  /* 0x0000001106037224 */ /* 0x002fc400078e020a */
[----:B---3--:R-:W-:Y:S02]  /*1070*/  IMAD R2, R7, R19, R0 ;  /* 0x0000001307027224 */ /* 0x008fe400078e0200 */
[----:B------:R-:W-:Y:S02]  /*1080*/  IMAD R3, R3, R16, R5 ;  /* 0x0000001003037224 */ /* 0x000fe400078e0205 */
[----:B------:R-:W-:-:S03]  /*1090*/  IMAD.MOV.U32 R0, RZ, RZ, 0x1 ;  /* 0x00000001ff007424 */ /* 0x000fc600078e00ff */
[----:B------:R-:W-:Y:S02]  /*10a0*/  SEL R4, R3, R2, !P4 ;  /* 0x0000000203047207 */ /* 0x000fe40006000000 */
[----:B------:R-:W-:-:S03]  /*10b0*/  SEL R2, R2, R3, !P4 ;  /* 0x0000000302027207 */ /* 0x000fc60006000000 */
[----:B------:R1:W-:Y:S04]  /*10c0*/  STL [R1+0x468], R4 ;  /* 0x0004680401007387 */ /* 0x0003e80000100800 */
[----:B------:R1:W-:Y:S02]  /*10d0*/  STL [R1+0x46c], R2 ;  /* 0x00046c0201007387 */ /* 0x0003e40000100800 */
.L_x_9:
[----:B------:R-:W-:-:S08]  /*10e0*/  NOP ;  /* 0x0000000000007918 */ /* 0x000fd00000000000 */
[----:B------:R-:W2:Y:S02]  /*10f0*/  USETMAXREG.TRY_ALLOC.CTAPOOL UP0, 0xf0 ;  /* 0x000000f0000079c8 */ /* 0x000ea40008000600 */
[----:B--2---:R-:W-:-:S13]  /*1100*/  PLOP3.LUT P0, PT, PT, PT, UP0, 0x80, 0x0 ;  /* 0x000000000000781c */ /* 0x004fda0003f0f008 */
[----:B------:R-:W-:Y:S05]  /*1110*/  @!P0 BRA `(.L_x_9) ;  /* 0xfffffffc00f08947 */ /* 0x000fea000383ffff */
[----:B------:R-:W-:Y:S01]  /*1120*/  ULDC.64 UR4, c[0x0][0x598] ;  /* 0x0001660000047ab9 */ /* 0x000fe20000000a00 */
[----:B------:R-:W-:Y:S01]  /*1130*/  ULDC.64 UR20, c[0x0][0x208] ;  /* 0x0000820000147ab9 */ /* 0x000fe20000000a00 */
[----:B------:R-:W-:-:S04]  /*1140*/  ISETP.NE.U32.AND P0, PT, RZ, UR4, PT ;  /* 0x00000004ff007c0c */ /* 0x000fc8000bf05070 */
[----:B------:R-:W-:-:S13]  /*1150*/  ISETP.NE.AND.EX P0, PT, RZ, UR5, PT, P0 ;  /* 0x00000005ff007c0c */ /* 0x000fda000bf05300 */
[----:B------:R-:W-:Y:S05]  /*1160*/  @!P0 BRA `(.L_x_12) ;  /* 0x0000000000208947 */ /* 0x000fea0003800000 */
[----:B-1----:R-:W1:Y:S02]  /*1170*/  LDC.64 R2, c[0x0][0x598] ;  /* 0x00016600ff027b82 */ /* 0x002e640000000a00 */
[----:B-1----:R-:W2:Y:S02]  /*1180*/  LDG.E.64 R2, desc[UR20][R2.64] ;  /* 0x0000001402027981 */ /* 0x002ea4000c1e1b00 */
[----:B--2---:R-:W-:-:S04]  /*1190*/  ISETP.NE.U32.AND P0, PT, R2, RZ, PT ;  /* 0x000000ff0200720c */ /* 0x004fc80003f05070 */
[----:B------:R-:W-:-:S13]  /*11a0*/  ISETP.NE.AND.EX P0, PT, R3, RZ, PT, P0 ;  /* 0x000000ff0300720c */ /* 0x000fda0003f05300 */
[----:B------:R-:W-:Y:S05]  /*11b0*/  @!P0 BRA `(.L_x_12) ;  /* 0x00000000000c8947 */ /* 0x000fea0003800000 */
[----:B------:R-:W2:Y:S02]  /*11c0*/  LD.E R2, desc[UR20][R2.64] ;  /* 0x0000001402027980 */ /* 0x000ea4000c101900 */
[----:B--2---:R-:W-:Y:S01]  /*11d0*/  R2UR UR22, R2 ;  /* 0x00000000021672ca */ /* 0x004fe200000e0000 */
[----:B------:R-:W-:-:S14]  /*11e0*/  BRA `(.L_x_13) ;  /* 0x0000000000247947 */ /* 0x000fdc0003800000 */
.L_x_12:
[----:B------:R-:W-:Y:S02]  /*11f0*/  ULDC.64 UR4, c[0x0][0x588] ;  /* 0x0001620000047ab9 */ /* 0x000fe40000000a00 */
[----:B------:R-:W-:-:S04]  /*1200*/  ISETP.NE.U32.AND P0, PT, RZ, UR4, PT ;  /* 0x00000004ff007c0c */ /* 0x000fc8000bf05070 */
[----:B------:R-:W-:-:S13]  /*1210*/  ISETP.NE.AND.EX P0, PT, RZ, UR5, PT, P0 ;  /* 0x00000005ff007c0c */ /* 0x000fda000bf05300 */
[----:B------:R-:W-:Y:S05]  /*1220*/  @!P0 BRA `(.L_x_14) ;  /* 0x0000000000108947 */ /* 0x000fea0003800000 */
[----:B-1----:R-:W1:Y:S02]  /*1230*/  LDC.64 R2, c[0x0][0x588] ;  /* 0x00016200ff027b82 */ /* 0x002e640000000a00 */
[----:B-1----:R-:W2:Y:S02]  /*1240*/  LDG.E R2, desc[UR20][R2.64] ;  /* 0x0000001402027981 */ /* 0x002ea4000c1e1900 */
[----:B--2---:R-:W-:Y:S01]  /*1250*/  R2UR UR22, R2 ;  /* 0x00000000021672ca */ /* 0x004fe200000e0000 */
[----:B------:R-:W-:-:S14]  /*1260*/  BRA `(.L_x_13) ;  /* 0x0000000000047947 */ /* 0x000fdc0003800000 */
.L_x_14:
[----:B------:R-:W-:-:S05]  /*1270*/  ULDC UR22, c[0x0][0x580] ;  /* 0x0001600000167ab9 */ /* 0x000fca0000000800 */
.L_x_13:
[----:B------:R-:W-:Y:S02]  /*1280*/  ULDC.64 UR4, c[0x0][0x5a0] ;  /* 0x0001680000047ab9 */ /* 0x000fe40000000a00 */
        /* <DEDUP_REMOVED lines=11> */
.L_x_15:
        /* <DEDUP_REMOVED lines=8> */
.L_x_17:
[----:B------:R-:W-:-:S05]  /*13c0*/  ULDC UR23, c[0x0][0x584] ;  /* 0x0001610000177ab9 */ /* 0x000fca0000000800 */
.L_x_16:
[----:B------:R-:W-:-:S13]  /*13d0*/  LOP3.LUT P0, RZ, R0, 0xff, RZ, 0xc0, !PT ;  /* 0x000000ff00ff7812 */ /* 0x000fda000780c0ff */
[----:B------:R-:W-:Y:S05]  /*13e0*/  @!P0 EXIT ;  /* 0x000000000000894d */ /* 0x000fea0003800000 */
[----:B------:R-:W-:Y:S01]  /*13f0*/  ULDC UR4, c[0x0][0x28c] ;  /* 0x0000a30000047ab9 */ /* 0x000fe20000000800 */
[----:B------:R-:W-:Y:S02]  /*1400*/  ULOP3.LUT UR24, UR13, 0x1, URZ, 0xfc, !UPT ;  /* 0x000000010d187892 */ /* 0x000fe4000f8efc3f */
[----:B------:R-:W-:-:S04]  /*1410*/  UIADD3 UR4, UR4, 0x1f, URZ ;  /* 0x0000001f04047890 */ /* 0x000fc8000fffe03f */
[----:B------:R-:W-:-:S04]  /*1420*/  USHF.R.S32.HI UR5, URZ, 0x1f, UR4 ;  /* 0x0000001f3f057899 */ /* 0x000fc80008011404 */
[----:B------:R-:W-:-:S03]  /*1430*/  ULEA.HI UR5, UR5, UR4, URZ, 0x5 ;  /* 0x0000000405057291 */ /* 0x000fc6000f8f283f */
[----:B------:R-:W-:Y:S01]  /*1440*/  UMOV UR4, URZ ;  /* 0x0000003f00047c82 */ /* 0x000fe20008000000 */
[----:B------:R-:W-:-:S03]  /*1450*/  USHF.R.S32.HI UR9, URZ, 0x5, UR5 ;  /* 0x000000053f097899 */ /* 0x000fc60008011405 */
[----:B------:R-:W-:-:S09]  /*1460*/  UMOV UR5, URZ ;  /* 0x0000003f00057c82 */ /* 0x000fd20008000000 */
.L_x_556:
[----:B------:R-:W-:Y:S01]  /*1470*/  STL [R1+0x454], RZ ;  /* 0x000454ff01007387 */ /* 0x000fe20000100800 */
[----:B--2---:R-:W2:Y:S01]  /*1480*/  S2UR UR16, SR_CgaCtaId ;  /* 0x00000000001079c3 */ /* 0x004ea20000008800 */
[----:B------:R-:W-:Y:S01]  /*1490*/  UMOV UR15, 0x400 ;  /* 0x00000400000f7882 */ /* 0x000fe20000000000 */
[----:B------:R-:W-:Y:S01]  /*14a0*/  UMOV UR6, URZ ;  /* 0x0000003f00067c82 */ /* 0x000fe20008000000 */
[----:B------:R-:W-:Y:S01]  /*14b0*/  STL [R1+0x450], RZ ;  /* 0x000450ff01007387 */ /* 0x000fe20000100800 */
[----:B------:R-:W-:Y:S01]  /*14c0*/  UMOV UR7, URZ ;  /* 0x0000003f00077c82 */ /* 0x000fe20008000000 */
[----:B------:R-:W-:Y:S01]  /*14d0*/  UMOV UR8, URZ ;  /* 0x0000003f00087c82 */ /* 0x000fe20008000000 */
[----:B------:R-:W-:Y:S01]  /*14e0*/  CS2R R236, SRZ ;  /* 0x0000000000ec7805 */ /* 0x000fe2000001ff00 */
[----:B------:R-:W-:Y:S01]  /*14f0*/  STL [R1+0x44c], RZ ;  /* 0x00044cff01007387 */ /* 0x000fe20000100800 */
[----:B-1----:R-:W1:Y:S01]  /*1500*/  LDC R2, c[0x0][0x28c] ;  /* 0x0000a300ff027b82 */ /* 0x002e620000000800 */
[----:B------:R-:W-:-:S02]  /*1510*/  CS2R R234, SRZ ;  /* 0x0000000000ea7805 */ /* 0x000fc4000001ff00 */
[----:B------:R-:W-:Y:S01]  /*1520*/  CS2R R232, SRZ ;  /* 0x0000000000e87805 */ /* 0x000fe2000001ff00 */
[----:B------:R-:W-:Y:S01]  /*1530*/  STL [R1+0x448], RZ ;  /* 0x000448ff01007387 */ /* 0x000fe20000100800 */
[----:B------:R-:W-:Y:S02]  /*1540*/  CS2R R230, SRZ ;  /* 0x0000000000e67805 */ /* 0x000fe4000001ff00 */
[----:B------:R-:W-:Y:S02]  /*1550*/  CS2R R228, SRZ ;  /* 0x0000000000e47805 */ /* 0x000fe4000001ff00 */
[----:B------:R-:W-:Y:S01]  /*1560*/  CS2R R226, SRZ ;  /* 0x0000000000e27805 */ /* 0x000fe2000001ff00 */
[----:B------:R-:W-:Y:S01]  /*1570*/  STL [R1+0x444], RZ ;  /* 0x000444ff01007387 */ /* 0x000fe20000100800 */
[----:B------:R-:W-:Y:S02]  /*1580*/  CS2R R224, SRZ ;  /* 0x0000000000e07805 */ /* 0x000fe4000001ff00 */
        /* <DEDUP_REMOVED lines=15> */
[----:B-1----:R-:W-:Y:S02]  /*1680*/  ISETP.GE.AND P0, PT, R2, 0x1, PT ;  /* 0x000000010200780c */ /* 0x002fe40003f06270 */
        /* <DEDUP_REMOVED lines=37> */
[----:B0-----:R-:W-:Y:S01]  /*18e0*/  CS2R R16, SRZ ;  /* 0x0000000000107805 */ /* 0x001fe2000001ff00 */
        /* <DEDUP_REMOVED lines=93> */
[----:B------:R-:W-:-:S03]  /*1ec0*/  CS2R R150, SRZ ;  /* 0x0000000000967805 */ /* 0x000fc6000001ff00 */
[----:B------:R-:W-:Y:S04]  /*1ed0*/  STL [R1+0x3ac], RZ ;  /* 0x0003acff01007387 */ /* 0x000fe80000100800 */
        /* <DEDUP_REMOVED lines=107> */
[----:B------:R-:W-:Y:S04]  /*2590*/  STL [R1], RZ ;  /* 0x000000ff01007387 */ /* 0x000fe80000100800 */
        /* <DEDUP_REMOVED lines=39> */
[----:B------:R-:W-:Y:S01]  /*2810*/  STL [R1+0xa0], RZ ;  /* 0x0000a0ff01007387 */ /* 0x000fe20000100800 */
[----:B------:R-:W0:Y:S03]  /*2820*/  S2R R0, SR_TID.X ;  /* 0x0000000000007919 */ /* 0x000e260000002100 */
        /* <DEDUP_REMOVED lines=8> */
[----:B0-----:R-:W-:-:S03]  /*28b0*/  LOP3.LUT R0, R0, 0x80, RZ, 0xc0, !PT ;  /* 0x0000008000007812 */ /* 0x001fc600078ec0ff */
[----:B------:R-:W-:Y:S01]  /*28c0*/  STL [R1+0xc4], RZ ;  /* 0x0000c4ff01007387 */ /* 0x000fe20000100800 */
[----:B------:R-:W-:-:S03]  /*28d0*/  SHF.R.U32.HI R0, RZ, 0x7, R0 ;  /* 0x00000007ff007819 */ /* 0x000fc60000011600 */
        /* <DEDUP_REMOVED lines=33> */
[----:B------:R-:W0:Y:S04]  /*2af0*/  SHFL.IDX PT, R0, R0, RZ, 0x1f ;  /* 0x00001fff00007589 */ /* 0x000e2800000e0000 */
[----:B------:R1:W-:Y:S04]  /*2b00*/  STL [R1+0x14c], RZ ;  /* 0x00014cff01007387 */ /* 0x0003e80000100800 */
[----:B------:R1:W-:Y:S04]  /*2b10*/  STL [R1+0x150], RZ ;  /* 0x000150ff01007387 */ /* 0x0003e80000100800 */
[----:B------:R1:W-:Y:S04]  /*2b20*/  STL [R1+0x154], RZ ;  /* 0x000154ff01007387 */ /* 0x0003e80000100800 */
[----:B------:R1:W-:Y:S04]  /*2b30*/  STL [R1+0x158], RZ ;  /* 0x000158ff01007387 */ /* 0x0003e80000100800 */
[----:B------:R1:W-:Y:S04]  /*2b40*/  STL [R1+0x15c], RZ ;  /* 0x00015cff01007387 */ /* 0x0003e80000100800 */
[----:B------:R1:W-:Y:S01]  /*2b50*/  STL [R1+0x160], RZ ;  /* 0x000160ff01007387 */ /* 0x0003e20000100800 */
[----:B0-----:R-:W-:Y:S01]  /*2b60*/  R2UR UR12, R0 ;  /* 0x00000000000c72ca */ /* 0x001fe200000e0000 */
[----:B------:R-:W-:-:S02]  /*2b70*/  IMAD.U32 R0, RZ, RZ, UR4 ;  /* 0x00000004ff007e24 */ /* 0x000fc4000f8e00ff */
[----:B------:R1:W-:Y:S04]  /*2b80*/  STL [R1+0x164], RZ ;  /* 0x000164ff01007387 */ /* 0x0003e80000100800 */
[----:B------:R1:W-:Y:S04]  /*2b90*/  STL [R1+0x168], RZ ;  /* 0x000168ff01007387 */ /* 0x0003e80000100800 */
[----:B------:R1:W-:Y:S02]  /*2ba0*/  STL [R1+0x16c], RZ ;  /* 0x00016cff01007387 */ /* 0x0003e40000100800 */
[----:B------:R-:W-:-:S02]  /*2bb0*/  ULEA.HI UR11, UR12, UR12, URZ, 0x1 ;  /* 0x0000000c0c0b7291 */ /* 0x000fc4000f8f083f */
[----:B------:R1:W-:Y:S02]  /*2bc0*/  STL [R1+0x170], RZ ;  /* 0x000170ff01007387 */ /* 0x0003e40000100800 */
[----:B------:R-:W-:Y:S02]  /*2bd0*/  ULOP3.LUT UR14, UR11, 0x1ffffe, URZ, 0xc0, !UPT ;  /* 0x001ffffe0b0e7892 */ /* 0x000fe4000f8ec03f */
[----:B------:R1:W-:Y:S01]  /*2be0*/  STL [R1+0x174], RZ ;  /* 0x000174ff01007387 */ /* 0x0003e20000100800 */
[----:B--2---:R-:W-:Y:S02]  /*2bf0*/  ULEA UR11, UR16, UR15, 0x18 ;  /* 0x0000000f100b7291 */ /* 0x004fe4000f8ec03f */
[----:B------:R-:W-:Y:S01]  /*2c00*/  UIADD3 UR14, UR12, -UR14, URZ ;  /* 0x8000000e0c0e7290 */ /* 0x000fe2000fffe03f */
[----:B------:R1:W-:Y:S03]  /*2c10*/  STL [R1+0x178], RZ ;  /* 0x000178ff01007387 */ /* 0x0003e60000100800 */
[----:B------:R-:W-:Y:S01]  /*2c20*/  ULEA UR14, UR14, UR11, 0xb ;  /* 0x0000000b0e0e7291 */ /* 0x000fe2000f8e583f */
[----:B------:R1:W-:Y:S03]  /*2c30*/  STL [R1+0x17c], RZ ;  /* 0x00017cff01007387 */ /* 0x0003e60000100800 */
[----:B------:R-:W-:Y:S01]  /*2c40*/  UIADD3 UR14, UR14, 0x200, URZ ;  /* 0x000002000e0e7890 */ /* 0x000fe2000fffe03f */
[----:B------:R1:W-:Y:S03]  /*2c50*/  STL [R1+0x180], RZ ;  /* 0x000180ff01007387 */ /* 0x0003e60000100800 */
[----:B------:R-:W-:Y:S01]  /*2c60*/  USHF.R.U32.HI UR12, URZ, 0x4, UR14 ;  /* 0x000000043f0c7899 */ /* 0x000fe2000801160e */
[----:B------:R1:W-:Y:S02]  /*2c70*/  STL [R1+0x184], RZ ;  /* 0x000184ff01007387 */ /* 0x0003e40000100800 */
[----:B------:R-:W-:Y:S01]  /*2c80*/  UMOV UR14, UR5 ;  /* 0x00000005000e7c82 */ /* 0x000fe20008000000 */
[----:B------:R-:W-:Y:S01]  /*2c90*/  ULOP3.LUT UR12, UR12, 0x3fff, URZ, 0xc0, !UPT ;  /* 0x00003fff0c0c7892 */ /* 0x000fe2000f8ec03f */
[----:B------:R1:W-:Y:S04]  /*2ca0*/  STL [R1+0x188], RZ ;  /* 0x000188ff01007387 */ /* 0x0003e80000100800 */
        /* <DEDUP_REMOVED lines=28> */
[----:B------:R1:W-:Y:S01]  /*2e70*/  STL [R1+0x1fc], RZ ;  /* 0x0001fcff01007387 */ /* 0x0003e20000100800 */
[----:B------:R-:W-:Y:S05]  /*2e80*/  @!P0 BRA `(.L_x_18) ;  /* 0x0000003400dc8947 */ /* 0x000fea0003800000 */
[----:B------:R-:W-:-:S06]  /*2e90*/  UISETP.NE.AND UP0, UPT, UR24, 0x3, UPT ;  /* 0x000000031800788c */ /* 0x000fcc000bf05270 */
[----:B------:R-:W-:-:S13]  /*2ea0*/  PLOP3.LUT P1, PT, PT, PT, UP0, 0x80, 0x0 ;  /* 0x000000000000781c */ /* 0x000fda0003f2f008 */
[----:B------:R-:W-:Y:S05]  /*2eb0*/  @!P1 BRA `(.L_x_19) ;  /* 0x0000000000049947 */ /* 0x000fea0003800000 */
[----:B------:R-:W-:Y:S01]  /*2ec0*/  BPT.TRAP 0x1 ;  /* 0x000000040000795c */ /* 0x000fe20000300000 */
.L_x_19:
[----:B------:R-:W-:Y:S01]  /*2ed0*/  ULEA UR7, UR5, UR11, 0x3 ;  /* 0x0000000b05077291 */ /* 0x000fe2000f8e183f */
[----:B------:R-:W-:-:S05]  /*2ee0*/  IMAD.U32 R0, RZ, RZ, UR4 ;  /* 0x00000004ff007e24 */ /* 0x000fca000f8e00ff */
[----:B------:R-:W-:-:S04]  /*2ef0*/  SHF.L.U32 R0, R0, 0x1f, RZ ;  /* 0x0000001f00007819 */ /* 0x000fc800000006ff */
[----:B------:R0:W2:Y:S01]  /*2f00*/  SYNCS.PHASECHK.TRANS64.TRYWAIT P0, [UR7], R0 ;  /* 0x00000000ff0075a7 */ /* 0x0000a20008000147 */
[----:B------:R-:W-:Y:S05]  /*2f10*/  @!P1 BRA `(.L_x_20) ;  /* 0x0000000000049947 */ /* 0x000fea0003800000 */
[----:B------:R-:W-:Y:S01]  /*2f20*/  BPT.TRAP 0x1 ;  /* 0x000000040000795c */ /* 0x000fe20000300000 */
.L_x_20:
[----:B------:R3:W-:Y:S01]  /*2f30*/  STL [R1+0x454], RZ ;  /* 0x000454ff01007387 */ /* 0x0007e20000100800 */
[----:B------:R-:W-:Y:S01]  /*2f40*/  UMOV UR6, 0x1 ;  /* 0x0000000100067882 */ /* 0x000fe20000000000 */
[----:B--2---:R-:W-:Y:S05]  /*2f50*/  @P0 BRA `(.L_x_21) ;  /* 0x0000000000080947 */ /* 0x004fea0003800000 */
[----:B------:R-:W2:Y:S02]  /*2f60*/  SYNCS.PHASECHK.TRANS64.TRYWAIT P0, [UR7], R0 ;  /* 0x00000000ff0075a7 */ /* 0x000ea40008000147 */
[----:B--2---:R-:W-:Y:S05]  /*2f70*/  @!P0 BRA `(.L_x_22) ;  /* 0x0000020c00888947 */ /* 0x004fea0003800000 */
.L_x_21:
[----:B------:R-:W-:Y:S01]  /*2f80*/  UIADD3 UR7, UR11, 0x1c200, URZ ;  /* 0x0001c2000b077890 */ /* 0x000fe2000fffe03f */
[----:B------:R-:W-:Y:S01]  /*2f90*/  WARPGROUP.ARRIVE ;  /* 0x00000000000079c5 */ /* 0x000fe20000000000 */
[----:B------:R-:W-:Y:S01]  /*2fa0*/  ULOP3.LUT UR16, UR12, 0x10000, URZ, 0xfc, !UPT ;  /* 0x000100000c107892 */ /* 0x000fe2000f8efc3f */
[----:B------:R-:W-:Y:S01]  /*2fb0*/  STL [R1+0x450], RZ ;  /* 0x000450ff01007387 */ /* 0x000fe20000100800 */
[----:B------:R-:W-:Y:S01]  /*2fc0*/  USHF.R.U32.HI UR7, URZ, 0x4, UR7 ;  /* 0x000000043f077899 */ /* 0x000fe20008011607 */
[----:B------:R-:W-:Y:S01]  /*2fd0*/  CS2R R236, SRZ ;  /* 0x0000000000ec7805 */ /* 0x000fe2000001ff00 */
[----:B------:R-:W-:Y:S01]  /*2fe0*/  ULEA UR16, UR5, UR16, 0x9 ;  /* 0x0000001005107291 */ /* 0x000fe2000f8e483f */
[----:B------:R-:W-:Y:S01]  /*2ff0*/  STL [R1+0x44c], RZ ;  /* 0x00044cff01007387 */ /* 0x000fe20000100800 */
[----:B------:R-:W-:Y:S01]  /*3000*/  ULOP3.LUT UR7, UR7, 0x3fff, URZ, 0xc0, !UPT ;  /* 0x00003fff07077892 */ /* 0x000fe2000f8ec03f */
[----:B------:R-:W-:Y:S01]  /*3010*/  CS2R R234, SRZ ;  /* 0x0000000000ea7805 */ /* 0x000fe2000001ff00 */
[----:B------:R-:W-:Y:S01]  /*3020*/  UMOV UR17, 0xc0000010 ;  /* 0xc000001000117882 */ /* 0x000fe20000000000 */
[----:B------:R-:W-:Y:S01]  /*3030*/  UMOV UR19, 0xc0000010 ;  /* 0xc000001000137882 */ /* 0x000fe20000000000 */
[----:B------:R-:W-:Y:S01]  /*3040*/  ULOP3.LUT UR7, UR7, 0x10000, URZ, 0xfc, !UPT ;  /* 0x0001000007077892 */ /* 0x000fe2000f8efc3f */
[----:B------:R-:W-:Y:S01]  /*3050*/  STL [R1+0x448], RZ ;  /* 0x000448ff01007387 */ /* 0x000fe20000100800 */
[----:B------:R-:W-:-:S02]  /*3060*/  CS2R R232, SRZ ;  /* 0x0000000000e87805 */ /* 0x000fc4000001ff00 */
[----:B------:R-:W-:Y:S01]  /*3070*/  CS2R R230, SRZ ;  /* 0x0000000000e67805 */ /* 0x000fe2000001ff00 */
[----:B------:R-:W-:Y:S01]  /*3080*/  ULEA UR18, UR5, UR7, 0x9 ;  /* 0x0000000705127291 */ /* 0x000fe2000f8e483f */
[----:B------:R-:W-:Y:S01]  /*3090*/  STL [R1+0x444], RZ ;  /* 0x000444ff01007387 */ /* 0x000fe20000100800 */
[----:B------:R-:W-:Y:S01]  /*30a0*/  CS2R R228, SRZ ;  /* 0x0000000000e47805 */ /* 0x000fe2000001ff00 */
[----:B------:R-:W-:Y:S01]  /*30b0*/  ULDC UR7, c[0x0][0x50c] ;  /* 0x0001430000077ab9 */ /* 0x000fe20000000800 */
[----:B------:R-:W-:Y:S01]  /*30c0*/  CS2R R226, SRZ ;  /* 0x0000000000e27805 */ /* 0x000fe2000001ff00 */
[----:B------:R-:W-:Y:S01]  /*30d0*/  STL [R1+0x440], RZ ;  /* 0x000440ff01007387 */ /* 0x000fe20000100800 */
[----:B------:R-:W-:Y:S01]  /*30e0*/  UISETP.NE.AND UP0, UPT, UR7, 0x1, UPT ;  /* 0x000000010700788c */ /* 0x000fe2000bf05270 */
[----:B------:R-:W-:Y:S02]  /*30f0*/  CS2R R224, SRZ ;  /* 0x0000000000e07805 */ /* 0x000fe4000001ff00 */
[----:B------:R-:W-:Y:S01]  /*3100*/  CS2R R222, SRZ ;  /* 0x0000000000de7805 */ /* 0x000fe2000001ff00 */
[----:B------:R-:W-:Y:S01]  /*3110*/  QGMMA.64x256x32.F32.E4M3.E4M3 R4, gdesc[UR16], RZ, !UPT, gsb0 ;  /* 0x03e00000100479f3 */ /* 0x000fe2000c0008ff */
[----:B------:R-:W-:Y:S01]  /*3120*/  STL [R1+0x43c], RZ ;  /* 0x00043cff01007387 */ /* 0x000fe20000100800 */
[----:B------:R-:W-:Y:S01]  /*3130*/  UIADD3 UR16, UR16, 0x100, URZ ;  /* 0x0000010010107890 */ /* 0x000fe2000fffe03f */
[----:B------:R-:W-:Y:S01]  /*3140*/  CS2R R220, SRZ ;  /* 0x0000000000dc7805 */ /* 0x000fe2000001ff00 */
[----:B------:R-:W-:Y:S01]  /*3150*/  UMOV UR17, 0xc0000010 ;  /* 0xc000001000117882 */ /* 0x000fe20000000000 */
[----:B------:R-:W-:Y:S01]  /*3160*/  STL [R1+0x438], RZ ;  /* 0x000438ff01007387 */ /* 0x000fe20000100800 */
[----:B------:R-:W-:Y:S01]  /*3170*/  USEL UR7, URZ, 0x1, UP0 ;  /* 0x000000013f077887 */ /* 0x000fe20008000000 */
[----:B------:R-:W-:-:S02]  /*3180*/  CS2R R218, SRZ ;  /* 0x0000000000da7805 */ /* 0x000fc4000001ff00 */
[----:B------:R-:W-:Y:S01]  /*3190*/  CS2R R216, SRZ ;  /* 0x0000000000d87805 */ /* 0x000fe2000001ff00 */
[----:B------:R-:W-:Y:S01]  /*31a0*/  STL [R1+0x434], RZ ;  /* 0x000434ff01007387 */ /* 0x000fe20000100800 */
[----:B------:R-:W-:Y:S02]  /*31b0*/  CS2R R214, SRZ ;  /* 0x0000000000d67805 */ /* 0x000fe4000001ff00 */
[----:B------:R-:W-:Y:S02]  /*31c0*/  CS2R R212, SRZ ;  /* 0x0000000000d47805 */ /* 0x000fe4000001ff00 */
[----:B------:R-:W-:Y:S01]  /*31d0*/  ISETP.NE.AND P0, PT, RZ, UR7, PT ;  /* 0x00000007ff007c0c */ /* 0x000fe2000bf05270 */
        /* <DEDUP_REMOVED lines=93> */
[----:B------:R-:W-:-:S02]  /*37b0*/  WARPGROUP.DEPBAR.LE gsb0, 0x0 ;  /* 0x00008000000079c5 */ /* 0x000fc40000010000 */
[----:B--2---:R-:W-:Y:S01]  /*37c0*/  IMAD.MOV.U32 R3, RZ, RZ, R129 ;  /* 0x000000ffff037224 */ /* 0x004fe200078e0081 */
[----:B------:R-:W-:Y:S01]  /*37d0*/  STL [R1+0x334], RZ ;  /* 0x000334ff01007387 */ /* 0x000fe20000100800 */
[----:B------:R-:W-:Y:S02]  /*37e0*/  IMAD.MOV.U32 R2, RZ, RZ, R130 ;  /* 0x000000ffff027224 */ /* 0x000fe400078e0082 */
[----:B0-----:R-:W-:Y:S01]  /*37f0*/  IMAD.MOV.U32 R0, RZ, RZ, R131 ;  /* 0x000000ffff007224 */ /* 0x001fe200078e0083 */
        /* <DEDUP_REMOVED lines=23> */
[----:B------:R0:W-:Y:S04]  /*3970*/  STL.64 [R1], R4 ;  /* 0x0000000401007387 */ /* 0x0001e80000100a00 */
[----:B------:R2:W-:Y:S04]  /*3980*/  STL.64 [R1+0x8], R6 ;  /* 0x0000080601007387 */ /* 0x0005e80000100a00 */
[----:B------:R4:W-:Y:S04]  /*3990*/  STL.64 [R1+0x10], R8 ;  /* 0x0000100801007387 */ /* 0x0009e80000100a00 */
[----:B------:R5:W-:Y:S01]  /*39a0*/  STL.64 [R1+0x18], R10 ;  /* 0x0000180a01007387 */ /* 0x000be20000100a00 */
[----:B0-----:R-:W-:-:S03]  /*39b0*/  CS2R R4, SRZ ;  /* 0x0000000000047805 */ /* 0x001fc6000001ff00 */
[----:B------:R0:W-:Y:S01]  /*39c0*/  STL.64 [R1+0x20], R12 ;  /* 0x0000200c01007387 */ /* 0x0001e20000100a00 */
[----:B--2---:R-:W-:-:S03]  /*39d0*/  CS2R R6, SRZ ;  /* 0x0000000000067805 */ /* 0x004fc6000001ff00 */
[----:B------:R2:W-:Y:S01]  /*39e0*/  STL.64 [R1+0x28], R14 ;  /* 0x0000280e01007387 */ /* 0x0005e20000100a00 */
[----:B----4-:R-:W-:-:S03]  /*39f0*/  CS2R R8, SRZ ;  /* 0x0000000000087805 */ /* 0x010fc6000001ff00 */
[----:B------:R4:W-:Y:S01]  /*3a00*/  STL.64 [R1+0x30], R16 ;  /* 0x0000301001007387 */ /* 0x0009e20000100a00 */
[----:B-----5:R-:W-:-:S03]  /*3a10*/  CS2R R10, SRZ ;  /* 0x00000000000a7805 */ /* 0x020fc6000001ff00 */
[----:B------:R5:W-:Y:S01]  /*3a20*/  STL.64 [R1+0x38], R18 ;  /* 0x0000381201007387 */ /* 0x000be20000100a00 */
[----:B0-----:R-:W-:-:S03]  /*3a30*/  CS2R R12, SRZ ;  /* 0x00000000000c7805 */ /* 0x001fc6000001ff00 */
[----:B------:R0:W-:Y:S01]  /*3a40*/  STL.64 [R1+0x40], R20 ;  /* 0x0000401401007387 */ /* 0x0001e20000100a00 */
[----:B--2---:R-:W-:-:S03]  /*3a50*/  CS2R R14, SRZ ;  /* 0x00000000000e7805 */ /* 0x004fc6000001ff00 */
[----:B------:R2:W-:Y:S01]  /*3a60*/  STL.64 [R1+0x48], R22 ;  /* 0x0000481601007387 */ /* 0x0005e20000100a00 */
[----:B----4-:R-:W-:-:S03]  /*3a70*/  CS2R R16, SRZ ;  /* 0x0000000000107805 */ /* 0x010fc6000001ff00 */
[----:B------:R-:W-:Y:S01]  /*3a80*/  STL.64 [R1+0x50], R24 ;  /* 0x0000501801007387 */ /* 0x000fe20000100a00 */
[----:B-----5:R-:W-:-:S03]  /*3a90*/  CS2R R18, SRZ ;  /* 0x0000000000127805 */ /* 0x020fc6000001ff00 */
[----:B------:R-:W-:Y:S01]  /*3aa0*/  STL.64 [R1+0x58], R26 ;  /* 0x0000581a01007387 */ /* 0x000fe20000100a00 */
[----:B0-----:R-:W-:-:S03]  /*3ab0*/  CS2R R20, SRZ ;  /* 0x0000000000147805 */ /* 0x001fc6000001ff00 */
[----:B------:R-:W-:Y:S01]  /*3ac0*/  STL.64 [R1+0x60], R28 ;  /* 0x0000601c01007387 */ /* 0x000fe20000100a00 */
[----:B--2---:R-:W-:-:S03]  /*3ad0*/  CS2R R22, SRZ ;  /* 0x0000000000167805 */ /* 0x004fc6000001ff00 */
[----:B------:R-:W-:Y:S04]  /*3ae0*/  STL.64 [R1+0x68], R30 ;  /* 0x0000681e01007387 */ /* 0x000fe80000100a00 */
        /* <DEDUP_REMOVED lines=49> */
[----:B------:R0:W-:Y:S04]  /*3e00*/  STL.64 [R1+0x1f8], R130 ;  /* 0x0001f88201007387 */ /* 0x0001e80000100a00 */
[----:B------:R2:W-:Y:S04]  /*3e10*/  STL [R1+0x2d4], RZ ;  /* 0x0002d4ff01007387 */ /* 0x0005e80000100800 */
[----:B------:R2:W-:Y:S01]  /*3e20*/  STL [R1+0x2d0], RZ ;  /* 0x0002d0ff01007387 */ /* 0x0005e20000100800 */
[----:B0-----:R-:W-:-:S03]  /*3e30*/  WARPGROUP.ARRIVE ;  /* 0x00000000000079c5 */ /* 0x001fc60000000000 */
[----:B------:R2:W-:Y:S04]  /*3e40*/  STL [R1+0x2cc], RZ ;  /* 0x0002ccff01007387 */ /* 0x0005e80000100800 */
[----:B------:R2:W-:Y:S01]  /*3e50*/  STL [R1+0x2c8], RZ ;  /* 0x0002c8ff01007387 */ /* 0x0005e20000100800 */
[----:B------:R-:W-:Y:S03]  /*3e60*/  QGMMA.64x256x32.F32.E4M3.E4M3 R24, gdesc[UR16], RZ, !UPT, gsb0 ;  /* 0x03e00000101879f3 */ /* 0x000fe6000c0008ff */
        /* <DEDUP_REMOVED lines=50> */
[----:B------:R-:W-:-:S02]  /*4190*/  WARPGROUP.DEPBAR.LE gsb0, 0x0 ;  /* 0x00008000000079c5 */ /* 0x000fc40000010000 */
[----:B------:R-:W-:Y:S05]  /*41a0*/  @!P0 BRA `(.L_x_23) ;  /* 0x0000002000f88947 */ /* 0x000fea0003800000 */
[----:B------:R-:W4:Y:S04]  /*41b0*/  LDL R4, [R1] ;  /* 0x0000000001047983 */ /* 0x000f280000100800 */
[----:B------:R-:W5:Y:S04]  /*41c0*/  LDL R5, [R1+0x4] ;  /* 0x0000040001057983 */ /* 0x000f680000100800 */
[----:B------:R-:W3:Y:S04]  /*41d0*/  LDL R6, [R1+0x8] ;  /* 0x0000080001067983 */ /* 0x000ee80000100800 */
[----:B------:R-:W2:Y:S04]  /*41e0*/  LDL R7, [R1+0xc] ;  /* 0x00000c0001077983 */ /* 0x000ea80000100800 */
        /* <DEDUP_REMOVED lines=100> */
[----:B------:R0:W-:Y:S04]  /*4830*/  STL [R1+0x4c8], R131 ;  /* 0x0004c88301007387 */ /* 0x0001e80000100800 */
[----:B0-----:R-:W2:Y:S04]  /*4840*/  LDL R131, [R1+0x1a0] ;  /* 0x0001a00001837983 */ /* 0x001ea80000100800 */
        /* <DEDUP_REMOVED lines=39> */
[----:B0-----:R-:W2:Y:S01]  /*4ac0*/  LDL R151, [R1+0x1f0] ;  /* 0x0001f00001977983 */ /* 0x001ea20000100800 */
[----:B------:R-:W-:-:S01]  /*4ad0*/  FADD R3, RZ, R3 ;  /* 0x00000003ff037221 */ /* 0x000fc20000000000 */
[----:B------:R-:W-:Y:S01]  /*4ae0*/  FADD R2, RZ, R2 ;  /* 0x00000002ff027221 */ /* 0x000fe20000000000 */
[----:B----4-:R-:W-:-:S01]  /*4af0*/  FADD R4, RZ, R4 ;  /* 0x00000004ff047221 */ /* 0x010fc20000000000 */
[----:B-----5:R-:W-:Y:S01]  /*4b00*/  FADD R5, RZ, R5 ;  /* 0x00000005ff057221 */ /* 0x020fe20000000000 */
[----:B---3--:R-:W-:-:S01]  /*4b10*/  FADD R6, RZ, R6 ;  /* 0x00000006ff067221 */ /* 0x008fc20000000000 */
[----:B--2---:R-:W-:Y:S01]  /*4b20*/  FADD R7, RZ, R7 ;  /* 0x00000007ff077221 */ /* 0x004fe20000000000 */
[----:B------:R-:W-:-:S01]  /*4b30*/  FADD R8, RZ, R8 ;  /* 0x00000008ff087221 */ /* 0x000fc20000000000 */
[----:B------:R-:W-:Y:S01]  /*4b40*/  FADD R9, RZ, R9 ;  /* 0x00000009ff097221 */ /* 0x000fe20000000000 */
        /* <DEDUP_REMOVED lines=13> */
[----:B------:R-:W2:Y:S01]  /*4c20*/  LDL.LU R131, [R1+0x4c8] ;  /* 0x0004c80001837983 */ /* 0x000ea20000300800 */
        /* <DEDUP_REMOVED lines=13> */
[----:B------:R-:W3:Y:S01]  /*4d00*/  LDL.LU R132, [R1+0x4c4] ;  /* 0x0004c40001847983 */ /* 0x000ee20000300800 */
        /* <DEDUP_REMOVED lines=16> */
[----:B------:R0:W-:Y:S01]  /*4e10*/  STL [R1+0x200], R133 ;  /* 0x0002008501007387 */ /* 0x0001e20000100800 */
        /* <DEDUP_REMOVED lines=9> */
[----:B0-----:R-:W4:Y:S01]  /*4eb0*/  LDL.LU R133, [R1+0x4c0] ;  /* 0x0004c00001857983 */ /* 0x001f220000300800 */
[----:B------:R-:W-:-:S01]  /*4ec0*/  FADD R185, RZ, R185 ;  /* 0x000000b9ffb97221 */ /* 0x000fc20000000000 */
[----:B------:R-:W-:Y:S01]  /*4ed0*/  FADD R186, RZ, R186 ;  /* 0x000000baffba7221 */ /* 0x000fe20000000000 */
[----:B------:R-:W-:-:S01]  /*4ee0*/  FADD R187, RZ, R187 ;  /* 0x000000bbffbb7221 */ /* 0x000fc20000000000 */
        /* <DEDUP_REMOVED lines=10> */
[----:B0-----:R-:W5:Y:S01]  /*4f90*/  LDL.LU R134, [R1+0x4bc] ;  /* 0x0004bc0001867983 */ /* 0x001f620000300800 */
        /* <DEDUP_REMOVED lines=51> */
[----:B0-----:R-:W5:Y:S04]  /*52d0*/  LDL.LU R138, [R1+0x4ac] ;  /* 0x0004ac00018a7983 */ /* 0x001f680000300800 */
[----:B------:R0:W-:Y:S01]  /*52e0*/  STL [R1+0x218], R139 ;  /* 0x0002188b01007387 */ /* 0x0001e20000100800 */
[----:B------:R-:W-:-:S03]  /*52f0*/  FADD R140, RZ, R140 ;  /* 0x0000008cff8c7221 */ /* 0x000fc60000000000 */
        /* <DEDUP_REMOVED lines=34> */
[----:B------:R0:W-:Y:S04]  /*5520*/  STL [R1+0x248], R151 ;  /* 0x0002489701007387 */ /* 0x0001e80000100800 */
[----:B0-----:R-:W5:Y:S04]  /*5530*/  LDL.LU R151, [R1+0x478] ;  /* 0x0004780001977983 */ /* 0x001f680000300800 */
[----:B------:R0:W-:Y:S04]  /*5540*/  STL [R1+0x24c], R3 ;  /* 0x00024c0301007387 */ /* 0x0001e80000100800 */
[----:B------:R1:W-:Y:S01]  /*5550*/  STL [R1+0x250], R2 ;  /* 0x0002500201007387 */ /* 0x0003e20000100800 */
[----:B0-----:R-:W-:-:S01]  /*5560*/  FADD R3, RZ, R0 ;  /* 0x00000000ff037221 */ /* 0x001fc20000000000 */
[----:B------:R-:W-:Y:S01]  /*5570*/  FADD R0, RZ, R25 ;  /* 0x00000019ff007221 */ /* 0x000fe20000000000 */
[----:B-1----:R-:W-:-:S03]  /*5580*/  FADD R2, RZ, R24 ;  /* 0x00000018ff027221 */ /* 0x002fc60000000000 */
[----:B------:R0:W-:Y:S04]  /*5590*/  STL [R1+0x254], R3 ;  /* 0x0002540301007387 */ /* 0x0001e80000100800 */
[----:B------:R1:W-:Y:S04]  /*55a0*/  STL [R1+0x258], R2 ;  /* 0x0002580201007387 */ /* 0x0003e80000100800 */
[----:B------:R2:W-:Y:S01]  /*55b0*/  STL [R1+0x25c], R0 ;  /* 0x00025c0001007387 */ /* 0x0005e20000100800 */
[----:B0-----:R-:W-:-:S01]  /*55c0*/  FADD R3, RZ, R26 ;  /* 0x0000001aff037221 */ /* 0x001fc20000000000 */
[----:B-1----:R-:W-:-:S04]  /*55d0*/  FADD R2, RZ, R27 ;  /* 0x0000001bff027221 */ /* 0x002fc80000000000 */
[----:B------:R0:W-:Y:S01]  /*55e0*/  STL [R1+0x260], R3 ;  /* 0x0002600301007387 */ /* 0x0001e20000100800 */
[----:B--2---:R-:W-:-:S03]  /*55f0*/  FADD R0, RZ, R28 ;  /* 0x0000001cff007221 */ /* 0x004fc60000000000 */
        /* <DEDUP_REMOVED lines=207> */
[----:B---3--:R-:W-:-:S04]  /*62f0*/  FADD R2, RZ, R132 ;  /* 0x00000084ff027221 */ /* 0x008fc80000000000 */
[----:B------:R5:W-:Y:S01]  /*6300*/  STL [R1+0x404], R3 ;  /* 0x0004040301007387 */ /* 0x000be20000100800 */
[----:B----4-:R-:W-:-:S03]  /*6310*/  FADD R0, RZ, R133 ;  /* 0x00000085ff007221 */ /* 0x010fc60000000000 */
[----:B------:R0:W-:Y:S04]  /*6320*/  STL [R1+0x408], R2 ;  /* 0x0004080201007387 */ /* 0x0001e80000100800 */
[----:B------:R1:W-:Y:S01]  /*6330*/  STL [R1+0x40c], R0 ;  /* 0x00040c0001007387 */ /* 0x0003e20000100800 */
[----:B-----5:R-:W-:-:S01]  /*6340*/  FADD R3, RZ, R134 ;  /* 0x00000086ff037221 */ /* 0x020fc20000000000 */
[----:B0-----:R-:W-:-:S04]  /*6350*/  FADD R2, RZ, R135 ;  /* 0x00000087ff027221 */ /* 0x001fc80000000000 */
[----:B------:R0:W-:Y:S01]  /*6360*/  STL [R1+0x410], R3 ;  /* 0x0004100301007387 */ /* 0x0001e20000100800 */
[----:B-1----:R-:W-:-:S03]  /*6370*/  FADD R0, RZ, R136 ;  /* 0x00000088ff007221 */ /* 0x002fc60000000000 */
        /* <DEDUP_REMOVED lines=32> */
[----:B------:R-:W-:-:S05]  /*6580*/  UMOV UR6, URZ ;  /* 0x0000003f00067c82 */ /* 0x000fca0008000000 */
.L_x_23:
[----:B------:R-:W-:-:S04]  /*6590*/  UIADD3 UR14, UR5, 0x1, URZ ;  /* 0x00000001050e7890 */ /* 0x000fc8000fffe03f */
[----:B------:R-:W-:-:S04]  /*65a0*/  UISETP.NE.AND UP0, UPT, UR14, 0xe, UPT ;  /* 0x0000000e0e00788c */ /* 0x000fc8000bf05270 */
[----:B------:R-:W-:Y:S02]  /*65b0*/  USEL UR8, URZ, 0x1, UP0 ;  /* 0x000000013f087887 */ /* 0x000fe40008000000 */
[----:B------:R-:W-:Y:S02]  /*65c0*/  USEL UR14, UR14, URZ, UP0 ;  /* 0x0000003f0e0e7287 */ /* 0x000fe40008000000 */
[----:B------:R-:W-:-:S06]  /*65d0*/  ULOP3.LUT UR8, UR4, UR8, URZ, 0x3c, !UPT ;  /* 0x0000000804087292 */ /* 0x000fcc000f8e3c3f */
[----:B0-----:R-:W-:Y:S01]  /*65e0*/  IMAD.U32 R0, RZ, RZ, UR8 ;  /* 0x00000008ff007e24 */ /* 0x001fe2000f8e00ff */
[----:B------:R-:W-:-:S06]  /*65f0*/  UMOV UR8, 0x1 ;  /* 0x0000000100087882 */ /* 0x000fcc0000000000 */
.L_x_18:
[----:B------:R-:W-:-:S04]  /*6600*/  UISETP.LT.AND UP0, UPT, UR9, 0x1, UPT ;  /* 0x000000010900788c */ /* 0x000fc8000bf01270 */
[----:B------:R-:W-:-:S04]  /*6610*/  USEL UR15, UR9, 0x1, UP0 ;  /* 0x00000001090f7887 */ /* 0x000fc80008000000 */
[----:B------:R-:W-:-:S04]  /*6620*/  UIADD3 UR15, UR9, -UR15, URZ ;  /* 0x8000000f090f7290 */ /* 0x000fc8000fffe03f */
[----:B------:R-:W-:-:S06]  /*6630*/  UISETP.GE.AND UP0, UPT, UR15, 0x1, UPT ;  /* 0x000000010f00788c */ /* 0x000fcc000bf06270 */
[----:B------:R-:W-:-:S13]  /*6640*/  PLOP3.LUT P0, PT, PT, PT, UP0, 0x80, 0x0 ;  /* 0x000000000000781c */ /* 0x000fda0003f0f008 */
[----:B------:R-:W-:Y:S05]  /*6650*/  @!P0 BRA `(.L_x_24) ;  /* 0x0000004c00ac8947 */ /* 0x000fea0003800000 */
[----:B------:R-:W-:Y:S01]  /*6660*/  IMAD.U32 R2, RZ, RZ, UR15 ;  /* 0x0000000fff027e24 */ /* 0x000fe2000f8e00ff */
[----:B------:R-:W-:Y:S01]  /*6670*/  UMOV UR25, UR5 ;  /* 0x0000000500197c82 */ /* 0x000fe20008000000 */
[----:B------:R-:W-:-:S05]  /*6680*/  ULDC UR26, c[0x0][0x50c] ;  /* 0x00014300001a7ab9 */ /* 0x000fca0000000800 */
.L_x_32:
[----:B------:R-:W-:-:S06]  /*6690*/  UISETP.NE.AND UP0, UPT, UR24, 0x3, UPT ;  /* 0x000000031800788c */ /* 0x000fcc000bf05270 */
[----:B------:R-:W-:-:S13]  /*66a0*/  PLOP3.LUT P1, PT, PT, PT, UP0, 0x80, 0x0 ;  /* 0x000000000000781c */ /* 0x000fda0003f2f008 */
[----:B------:R-:W-:Y:S05]  /*66b0*/  @!P1 BRA `(.L_x_25) ;  /* 0x0000000000049947 */ /* 0x000fea0003800000 */
[----:B------:R-:W-:Y:S01]  /*66c0*/  BPT.TRAP 0x1 ;  /* 0x000000040000795c */ /* 0x000fe20000300000 */
.L_x_25:
[----:B------:R-:W0:Y:S01]  /*66d0*/  S2UR UR15, SR_CgaCtaId ;  /* 0x00000000000f79c3 */ /* 0x000e220000008800 */
[----:B------:R-:W-:Y:S01]  /*66e0*/  UMOV UR11, 0x400 ;  /* 0x00000400000b7882 */ /* 0x000fe20000000000 */
[----:B------:R-:W-:Y:S01]  /*66f0*/  SHF.L.U32 R3, R0, 0x1f, RZ ;  /* 0x0000001f00037819 */ /* 0x000fe200000006ff */
[----:B0-----:R-:W-:-:S04]  /*6700*/  ULEA UR11, UR15, UR11, 0x18 ;  /* 0x0000000b0f0b7291 */ /* 0x001fc8000f8ec03f */
[----:B------:R-:W-:-:S09]  /*6710*/  ULEA UR15, UR14, UR11, 0x3 ;  /* 0x0000000b0e0f7291 */ /* 0x000fd2000f8e183f */
[----:B------:R0:W4:Y:S01]  /*6720*/  SYNCS.PHASECHK.TRANS64.TRYWAIT P0, [UR15], R3 ;  /* 0x00000003ff0075a7 */ /* 0x000122000800014f */
[----:B------:R-:W-:Y:S05]  /*6730*/  @!P1 BRA `(.L_x_26) ;  /* 0x0000000000049947 */ /* 0x000fea0003800000 */
[----:B------:R-:W-:Y:S01]  /*6740*/  BPT.TRAP 0x1 ;  /* 0x000000040000795c */ /* 0x000fe20000300000 */
.L_x_26:
[----:B----4-:R-:W-:Y:S05]  /*6750*/  @P0 BRA `(.L_x_27) ;  /* 0x0000000000080947 */ /* 0x010fea0003800000 */
[----:B------:R-:W4:Y:S02]  /*6760*/  SYNCS.PHASECHK.TRANS64.TRYWAIT P0, [UR15], R3 ;  /* 0x00000003ff0075a7 */ /* 0x000f24000800014f */
[----:B----4-:R-:W-:Y:S05]  /*6770*/  @!P0 BRA `(.L_x_28) ;  /* 0x000001d400a08947 */ /* 0x010fea0003800000 */
.L_x_27:
        /* <DEDUP_REMOVED lines=64> */
[----:B----4-:R-:W4:Y:S04]  /*6b80*/  LDL.LU.64 R108, [R1] ;  /* 0x00000000016c7983 */ /* 0x010f280000300a00 */
[----:B------:R-:W4:Y:S04]  /*6b90*/  LDL.LU.64 R110, [R1+0x8] ;  /* 0x00000800016e7983 */ /* 0x000f280000300a00 */
        /* <DEDUP_REMOVED lines=61> */
[----:B------:R-:W4:Y:S01]  /*6f70*/  LDL.LU.64 R234, [R1+0x1f8] ;  /* 0x0001f80001ea7983 */ /* 0x000f220000300a00 */
[----:B------:R-:W-:-:S02]  /*6f80*/  UIADD3 UR15, UR11, 0x1c200, URZ ;  /* 0x0001c2000b0f7890 */ /* 0x000fc4000fffe03f */
[----:B------:R-:W-:Y:S02]  /*6f90*/  UISETP.NE.AND UP0, UPT, UR7, URZ, UPT ;  /* 0x0000003f0700728c */ /* 0x000fe4000bf05270 */
[----:B------:R-:W-:Y:S02]  /*6fa0*/  USHF.R.U32.HI UR15, URZ, 0x4, UR15 ;  /* 0x000000043f0f7899 */ /* 0x000fe4000801160f */
[----:B------:R-:W-:Y:S02]  /*6fb0*/  USEL UR8, UR8, URZ, !UP0 ;  /* 0x0000003f08087287 */ /* 0x000fe4000c000000 */
[----:B------:R-:W-:Y:S02]  /*6fc0*/  ULOP3.LUT UR15, UR15, 0x3fff, URZ, 0xc0, !UPT ;  /* 0x00003fff0f0f7892 */ /* 0x000fe4000f8ec03f */
[----:B------:R-:W-:Y:S02]  /*6fd0*/  ULOP3.LUT UR16, UR12, 0x10000, URZ, 0xfc, !UPT ;  /* 0x000100000c107892 */ /* 0x000fe4000f8efc3f */
[----:B------:R-:W-:-:S02]  /*6fe0*/  ULOP3.LUT UR15, UR15, 0x10000, URZ, 0xfc, !UPT ;  /* 0x000100000f0f7892 */ /* 0x000fc4000f8efc3f */
[----:B------:R-:W-:Y:S02]  /*6ff0*/  UISETP.NE.U32.AND UP0, UPT, UR8, URZ, UPT ;  /* 0x0000003f0800728c */ /* 0x000fe4000bf05070 */
[----:B------:R-:W-:Y:S02]  /*7000*/  ULEA UR16, UR14, UR16, 0x9 ;  /* 0x000000100e107291 */ /* 0x000fe4000f8e483f */
[----:B------:R-:W-:Y:S01]  /*7010*/  ULEA UR18, UR14, UR15, 0x9 ;  /* 0x0000000f0e127291 */ /* 0x000fe2000f8e483f */
[----:B------:R-:W-:Y:S01]  /*7020*/  UMOV UR17, 0xc0000010 ;  /* 0xc000001000117882 */ /* 0x000fe20000000000 */
[----:B------:R-:W-:Y:S01]  /*7030*/  UMOV UR19, 0xc0000010 ;  /* 0xc000001000137882 */ /* 0x000fe20000000000 */
[----:B----4-:R-:W-:-:S06]  /*7040*/  WARPGROUP.ARRIVE ;  /* 0x00000000000079c5 */ /* 0x010fcc0000000000 */
[----:B------:R-:W-:Y:S03]  /*7050*/  QGMMA.64x256x32.F32.E4M3.E4M3 R108, gdesc[UR16], R108, UP0, gsb0 ;  /* 0x03e00000106c79f3 */ /* 0x000fe6000b80086c */
[----:B------:R-:W-:Y:S02]  /*7060*/  WARPGROUP.DEPBAR.LE gsb0, 0x0 ;  /* 0x00008000000079c5 */ /* 0x000fe40000010000 */
[----:B------:R-:W-:Y:S01]  /*7070*/  STL.64 [R1], R108 ;  /* 0x0000006c01007387 */ /* 0x000fe20000100a00 */
[----:B0-----:R-:W-:-:S03]  /*7080*/  IMAD.MOV.U32 R3, RZ, RZ, R108 ;  /* 0x000000ffff037224 */ /* 0x001fc600078e006c */
        /* <DEDUP_REMOVED lines=63> */
[----:B0-----:R0:W5:Y:S04]  /*7480*/  LDL.LU.64 R234, [R1+0x670] ;  /* 0x0006700001ea7983 */ /* 0x0011680000300a00 */
[----:B------:R0:W5:Y:S04]  /*7490*/  LDL.LU.64 R232, [R1+0x668] ;  /* 0x0006680001e87983 */ /* 0x0001680000300a00 */
        /* <DEDUP_REMOVED lines=62> */
[----:B------:R-:W-:Y:S01]  /*7880*/  UIADD3 UR16, UR16, 0x100, URZ ;  /* 0x0000010010107890 */ /* 0x000fe2000fffe03f */
[----:B------:R-:W-:Y:S01]  /*7890*/  UMOV UR17, 0xc0000010 ;  /* 0xc000001000117882 */ /* 0x000fe20000000000 */
[----:B------:R-:W-:Y:S01]  /*78a0*/  UIADD3 UR6, UR6, 0x1, URZ ;  /* 0x0000000106067890 */ /* 0x000fe2000fffe03f */
[----:B----4-:R-:W-:-:S06]  /*78b0*/  WARPGROUP.ARRIVE ;  /* 0x00000000000079c5 */ /* 0x010fcc0000000000 */
[----:B------:R-:W-:Y:S01]  /*78c0*/  QGMMA.64x256x32.F32.E4M3.E4M3 R24, gdesc[UR16], R24, UP0, gsb0 ;  /* 0x03e00000101879f3 */ /* 0x000fe2000b800818 */
[----:B------:R-:W-:-:S04]  /*78d0*/  UISETP.NE.AND UP0, UPT, UR6, UR26, UPT ;  /* 0x0000001a0600728c */ /* 0x000fc8000bf05270 */
[----:B------:R-:W-:-:S06]  /*78e0*/  USEL UR7, URZ, 0x1, UP0 ;  /* 0x000000013f077887 */ /* 0x000fcc0008000000 */
[----:B------:R-:W-:Y:S01]  /*78f0*/  ISETP.NE.AND P0, PT, RZ, UR7, PT ;  /* 0x00000007ff007c0c */ /* 0x000fe2000bf05270 */
[----:B------:R-:W-:-:S12]  /*7900*/  WARPGROUP.DEPBAR.LE gsb0, 0x0 ;  /* 0x00008000000079c5 */ /* 0x000fd80000010000 */
[----:B0-----:R-:W-:Y:S05]  /*7910*/  @!P0 BRA `(.L_x_29) ;  /* 0x00000038008c8947 */ /* 0x001fea0003800000 */
[----:B------:R0:W-:Y:S04]  /*7920*/  STL [R1+0x660], R31 ;  /* 0x0006601f01007387 */ /* 0x0001e80000100800 */
[----:B------:R4:W-:Y:S01]  /*7930*/  STL [R1+0x65c], R32 ;  /* 0x00065c2001007387 */ /* 0x0009e20000100800 */
[----:B0-----:R-:W-:-:S03]  /*7940*/  IMAD.MOV.U32 R31, RZ, RZ, R3 ;  /* 0x000000ffff1f7224 */ /* 0x001fc600078e0003 */
[----:B----4-:R-:W4:Y:S04]  /*7950*/  LDL R32, [R1+0x4] ;  /* 0x0000040001207983 */ /* 0x010f280000100800 */
[----:B------:R0:W-:Y:S04]  /*7960*/  STL [R1+0x658], R33 ;  /* 0x0006582101007387 */ /* 0x0001e80000100800 */
[----:B0-----:R-:W2:Y:S04]  /*7970*/  LDL R33, [R1+0x8] ;  /* 0x0000080001217983 */ /* 0x001ea80000100800 */
[----:B------:R0:W-:Y:S04]  /*7980*/  STL [R1+0x654], R34 ;  /* 0x0006542201007387 */ /* 0x0001e80000100800 */
[----:B0-----:R-:W3:Y:S04]  /*7990*/  LDL R34, [R1+0xc] ;  /* 0x00000c0001227983 */ /* 0x001ee80000100800 */
        /* <DEDUP_REMOVED lines=175> */
[----:B0-----:R-:W3:Y:S04]  /*8490*/  LDL.LU R122, [R1+0x200] ;  /* 0x00020000017a7983 */ /* 0x001ee80000300800 */
        /* <DEDUP_REMOVED lines=14> */
[----:B------:R-:W3:Y:S04]  /*8580*/  LDL.LU R3, [R1+0x234] ;  /* 0x0002340001037983 */ /* 0x000ee80000300800 */
        /* <DEDUP_REMOVED lines=46> */
[----:B-----5:R0:W-:Y:S04]  /*8870*/  STL [R1+0x478], R0 ;  /* 0x0004780001007387 */ /* 0x0201e80000100800 */
[----:B0-----:R-:W3:Y:S01]  /*8880*/  LDL R0, [R1+0x168] ;  /* 0x0001680001007983 */ /* 0x001ee20000100800 */
[----:B------:R-:W-:-:S01]  /*8890*/  FADD R4, R31, R4 ;  /* 0x000000041f047221 */ /* 0x000fc20000000000 */
[----:B----4-:R-:W-:Y:S01]  /*88a0*/  FADD R5, R32, R5 ;  /* 0x0000000520057221 */ /* 0x010fe20000000000 */
[----:B--2---:R-:W-:-:S01]  /*88b0*/  FADD R6, R33, R6 ;  /* 0x0000000621067221 */ /* 0x004fc20000000000 */
[----:B------:R-:W2:Y:S01]  /*88c0*/  LDL.LU R31, [R1+0x660] ;  /* 0x00066000011f7983 */ /* 0x000ea20000300800 */
[----:B---3--:R-:W-:-:S01]  /*88d0*/  FADD R7, R34, R7 ;  /* 0x0000000722077221 */ /* 0x008fc20000000000 */
[----:B------:R-:W-:-:S02]  /*88e0*/  FADD R8, R35, R8 ;  /* 0x0000000823087221 */ /* 0x000fc40000000000 */
[----:B------:R-:W3:Y:S01]  /*88f0*/  LDL.LU R32, [R1+0x65c] ;  /* 0x00065c0001207983 */ /* 0x000ee20000300800 */
[----:B------:R-:W-:-:S03]  /*8900*/  FADD R9, R36, R9 ;  /* 0x0000000924097221 */ /* 0x000fc60000000000 */
[----:B------:R-:W4:Y:S01]  /*8910*/  LDL.LU R33, [R1+0x658] ;  /* 0x0006580001217983 */ /* 0x000f220000300800 */
        /* <DEDUP_REMOVED lines=160> */
[----:B------:R-:W-:-:S01]  /*9320*/  FADD R218, R117, R218 ;  /* 0x000000da75da7221 */ /* 0x000fc20000000000 */
[----:B------:R-:W-:Y:S02]  /*9330*/  FADD R122, R124, R122 ;  /* 0x0000007a7c7a7221 */ /* 0x000fe40000000000 */
[----:B------:R-:W4:Y:S01]  /*9340*/  LDL.LU R114, [R1+0x514] ;  /* 0x0005140001727983 */ /* 0x000f220000300800 */
[----:B------:R-:W-:-:S03]  /*9350*/  FADD R219, R118, R219 ;  /* 0x000000db76db7221 */ /* 0x000fc60000000000 */
[----:B------:R-:W4:Y:S01]  /*9360*/  LDL.LU R115, [R1+0x510] ;  /* 0x0005100001737983 */ /* 0x000f220000300800 */
[----:B------:R-:W-:-:S03]  /*9370*/  FADD R220, R119, R220 ;  /* 0x000000dc77dc7221 */ /* 0x000fc60000000000 */
[----:B------:R-:W4:Y:S01]  /*9380*/  LDL.LU R116, [R1+0x50c] ;  /* 0x00050c0001747983 */ /* 0x000f220000300800 */
[----:B------:R-:W-:-:S03]  /*9390*/  FADD R221, R120, R221 ;  /* 0x000000dd78dd7221 */ /* 0x000fc60000000000 */
[----:B------:R-:W4:Y:S04]  /*93a0*/  LDL.LU R117, [R1+0x508] ;  /* 0x0005080001757983 */ /* 0x000f280000300800 */
[----:B------:R-:W4:Y:S04]  /*93b0*/  LDL.LU R118, [R1+0x504] ;  /* 0x0005040001767983 */ /* 0x000f280000300800 */
[----:B------:R-:W4:Y:S04]  /*93c0*/  LDL.LU R119, [R1+0x500] ;  /* 0x0005000001777983 */ /* 0x000f280000300800 */
[----:B------:R-:W4:Y:S01]  /*93d0*/  LDL.LU R120, [R1+0x4fc] ;  /* 0x0004fc0001787983 */ /* 0x000f220000300800 */
[----:B------:R-:W-:-:S01]  /*93e0*/  FADD R237, R126, R237 ;  /* 0x000000ed7eed7221 */ /* 0x000fc20000000000 */
[----:B------:R-:W-:Y:S01]  /*93f0*/  FADD R236, R128, R236 ;  /* 0x000000ec80ec7221 */ /* 0x000fe20000000000 */
[----:B------:R-:W-:-:S01]  /*9400*/  FADD R225, R150, R225 ;  /* 0x000000e196e17221 */ /* 0x000fc20000000000 */
[----:B------:R0:W-:Y:S01]  /*9410*/  STL [R1+0x200], R122 ;  /* 0x0002007a01007387 */ /* 0x0001e20000100800 */
[----:B------:R-:W-:-:S01]  /*9420*/  FADD R228, R146, R228 ;  /* 0x000000e492e47221 */ /* 0x000fc20000000000 */
[----:B------:R-:W-:Y:S01]  /*9430*/  FADD R230, R143, R230 ;  /* 0x000000e68fe67221 */ /* 0x000fe20000000000 */
[----:B------:R-:W-:-:S01]  /*9440*/  FADD R231, R141, R231 ;  /* 0x000000e78de77221 */ /* 0x000fc20000000000 */
[----:B------:R-:W-:Y:S01]  /*9450*/  FADD R223, R2, R223 ;  /* 0x000000df02df7221 */ /* 0x000fe20000000000 */
[----:B------:R-:W-:-:S01]  /*9460*/  FADD R222, R0, R222 ;  /* 0x000000de00de7221 */ /* 0x000fc20000000000 */
[----:B------:R-:W-:Y:S01]  /*9470*/  FADD R224, R151, R224 ;  /* 0x000000e097e07221 */ /* 0x000fe20000000000 */
[----:B------:R-:W-:-:S01]  /*9480*/  FADD R226, R149, R226 ;  /* 0x000000e295e27221 */ /* 0x000fc20000000000 */
[----:B------:R-:W-:Y:S01]  /*9490*/  FADD R227, R147, R227 ;  /* 0x000000e393e37221 */ /* 0x000fe20000000000 */
[----:B------:R-:W-:-:S01]  /*94a0*/  FADD R229, R145, R229 ;  /* 0x000000e591e57221 */ /* 0x000fc20000000000 */
[----:B0-----:R-:W2:Y:S01]  /*94b0*/  LDL.LU R122, [R1+0x204] ;  /* 0x00020400017a7983 */ /* 0x001ea20000300800 */
[----:B------:R-:W-:-:S01]  /*94c0*/  FADD R232, R136, R232 ;  /* 0x000000e888e87221 */ /* 0x000fc20000000000 */
[----:B------:R-:W-:Y:S01]  /*94d0*/  FADD R233, R134, R233 ;  /* 0x000000e986e97221 */ /* 0x000fe20000000000 */
[----:B------:R-:W-:-:S01]  /*94e0*/  FADD R234, R132, R234 ;  /* 0x000000ea84ea7221 */ /* 0x000fc20000000000 */
[----:B------:R-:W3:Y:S01]  /*94f0*/  LDL.LU R124, [R1+0x208] ;  /* 0x00020800017c7983 */ /* 0x000ee20000300800 */
[----:B------:R-:W-:-:S03]  /*9500*/  FADD R235, R130, R235 ;  /* 0x000000eb82eb7221 */ /* 0x000fc60000000000 */
[----:B------:R-:W4:Y:S04]  /*9510*/  LDL.LU R126, [R1+0x20c] ;  /* 0x00020c00017e7983 */ /* 0x000f280000300800 */
[----:B------:R-:W4:Y:S04]  /*9520*/  LDL.LU R128, [R1+0x210] ;  /* 0x0002100001807983 */ /* 0x000f280000300800 */
[----:B------:R-:W4:Y:S04]  /*9530*/  LDL.LU R150, [R1+0x214] ;  /* 0x0002140001967983 */ /* 0x000f280000300800 */
[----:B------:R-:W4:Y:S04]  /*9540*/  LDL.LU R146, [R1+0x218] ;  /* 0x0002180001927983 */ /* 0x000f280000300800 */
[----:B------:R-:W4:Y:S04]  /*9550*/  LDL.LU R143, [R1+0x21c] ;  /* 0x00021c00018f7983 */ /* 0x000f280000300800 */
[----:B------:R-:W4:Y:S04]  /*9560*/  LDL.LU R141, [R1+0x220] ;  /* 0x00022000018d7983 */ /* 0x000f280000300800 */
[----:B------:R-:W4:Y:S04]  /*9570*/  LDL.LU R2, [R1+0x224] ;  /* 0x0002240001027983 */ /* 0x000f280000300800 */
[----:B------:R-:W4:Y:S04]  /*9580*/  LDL.LU R0, [R1+0x228] ;  /* 0x0002280001007983 */ /* 0x000f280000300800 */
[----:B------:R-:W4:Y:S04]  /*9590*/  LDL R130, [R1+0x1e0] ;  /* 0x0001e00001827983 */ /* 0x000f280000100800 */
[----:B------:R-:W4:Y:S04]  /*95a0*/  LDL R132, [R1+0x1e4] ;  /* 0x0001e40001847983 */ /* 0x000f280000100800 */
[----:B------:R-:W4:Y:S04]  /*95b0*/  LDL R134, [R1+0x1e8] ;  /* 0x0001e80001867983 */ /* 0x000f280000100800 */
[----:B------:R-:W4:Y:S04]  /*95c0*/  LDL R136, [R1+0x1ec] ;  /* 0x0001ec0001887983 */ /* 0x000f280000100800 */
[----:B------:R-:W4:Y:S04]  /*95d0*/  LDL R151, [R1+0x1f0] ;  /* 0x0001f00001977983 */ /* 0x000f280000100800 */
[----:B------:R-:W4:Y:S04]  /*95e0*/  LDL R149, [R1+0x1f4] ;  /* 0x0001f40001957983 */ /* 0x000f280000100800 */
[----:B------:R-:W4:Y:S04]  /*95f0*/  LDL R147, [R1+0x1f8] ;  /* 0x0001f80001937983 */ /* 0x000f280000100800 */
[----:B------:R-:W4:Y:S01]  /*9600*/  LDL R145, [R1+0x1fc] ;  /* 0x0001fc0001917983 */ /* 0x000f220000100800 */
[----:B------:R-:W-:-:S01]  /*9610*/  FADD R137, R138, R137 ;  /* 0x000000898a897221 */ /* 0x000fc20000000000 */
[----:B------:R-:W-:Y:S01]  /*9620*/  FADD R133, R135, R133 ;  /* 0x0000008587857221 */ /* 0x000fe20000000000 */
[----:B------:R-:W-:-:S01]  /*9630*/  FADD R3, R131, R3 ;  /* 0x0000000383037221 */ /* 0x000fc20000000000 */
[----:B--2---:R-:W-:-:S02]  /*9640*/  FADD R122, R121, R122 ;  /* 0x0000007a797a7221 */ /* 0x004fc40000000000 */
[----:B------:R-:W2:Y:S01]  /*9650*/  LDL.LU R121, [R1+0x4f8] ;  /* 0x0004f80001797983 */ /* 0x000ea20000300800 */
[----:B---3--:R-:W-:-:S03]  /*9660*/  FADD R124, R123, R124 ;  /* 0x0000007c7b7c7221 */ /* 0x008fc60000000000 */
[----:B------:R0:W-:Y:S01]  /*9670*/  STL [R1+0x204], R122 ;  /* 0x0002047a01007387 */ /* 0x0001e20000100800 */
[----:B----4-:R-:W-:-:S01]  /*9680*/  FADD R126, R125, R126 ;  /* 0x0000007e7d7e7221 */ /* 0x010fc20000000000 */
[----:B------:R-:W-:Y:S02]  /*9690*/  FADD R128, R127, R128 ;  /* 0x000000807f807221 */ /* 0x000fe40000000000 */
[----:B0-----:R-:W3:Y:S04]  /*96a0*/  LDL.LU R122, [R1+0x4f4] ;  /* 0x0004f400017a7983 */ /* 0x001ee80000300800 */
[----:B------:R-:W4:Y:S04]  /*96b0*/  LDL.LU R123, [R1+0x4f0] ;  /* 0x0004f000017b7983 */ /* 0x000f280000300800 */
[----:B------:R0:W-:Y:S01]  /*96c0*/  STL [R1+0x208], R124 ;  /* 0x0002087c01007387 */ /* 0x0001e20000100800 */
[----:B------:R-:W-:-:S01]  /*96d0*/  FADD R150, R129, R150 ;  /* 0x0000009681967221 */ /* 0x000fc20000000000 */
[----:B------:R-:W-:Y:S01]  /*96e0*/  FADD R146, R148, R146 ;  /* 0x0000009294927221 */ /* 0x000fe20000000000 */
[----:B------:R-:W-:-:S01]  /*96f0*/  FADD R143, R144, R143 ;  /* 0x0000008f908f7221 */ /* 0x000fc20000000000 */
[----:B------:R-:W-:Y:S01]  /*9700*/  FADD R141, R142, R141 ;  /* 0x0000008d8e8d7221 */ /* 0x000fe20000000000 */
[----:B0-----:R-:W4:Y:S04]  /*9710*/  LDL.LU R124, [R1+0x4ec] ;  /* 0x0004ec00017c7983 */ /* 0x001f280000300800 */
[----:B------:R-:W4:Y:S04]  /*9720*/  LDL.LU R125, [R1+0x4e8] ;  /* 0x0004e800017d7983 */ /* 0x000f280000300800 */
[----:B------:R0:W-:Y:S01]  /*9730*/  STL [R1+0x20c], R126 ;  /* 0x00020c7e01007387 */ /* 0x0001e20000100800 */
[----:B------:R-:W-:-:S01]  /*9740*/  FADD R2, R140, R2 ;  /* 0x000000028c027221 */ /* 0x000fc20000000000 */
[----:B------:R-:W-:-:S02]  /*9750*/  FADD R0, R139, R0 ;  /* 0x000000008b007221 */ /* 0x000fc40000000000 */
[----:B0-----:R-:W4:Y:S04]  /*9760*/  LDL.LU R126, [R1+0x4e4] ;  /* 0x0004e400017e7983 */ /* 0x001f280000300800 */
[----:B------:R-:W4:Y:S04]  /*9770*/  LDL.LU R127, [R1+0x4e0] ;  /* 0x0004e000017f7983 */ /* 0x000f280000300800 */
[----:B------:R0:W-:Y:S04]  /*9780*/  STL [R1+0x210], R128 ;  /* 0x0002108001007387 */ /* 0x0001e80000100800 */
[----:B0-----:R-:W4:Y:S04]  /*9790*/  LDL.LU R128, [R1+0x4dc] ;  /* 0x0004dc0001807983 */ /* 0x001f280000300800 */
[----:B------:R-:W4:Y:S04]  /*97a0*/  LDL.LU R129, [R1+0x4d8] ;  /* 0x0004d80001817983 */ /* 0x000f280000300800 */
[----:B------:R-:W-:Y:S04]  /*97b0*/  STL [R1+0x214], R150 ;  /* 0x0002149601007387 */ /* 0x000fe80000100800 */
[----:B------:R-:W-:Y:S04]  /*97c0*/  STL [R1+0x218], R146 ;  /* 0x0002189201007387 */ /* 0x000fe80000100800 */
[----:B------:R-:W-:Y:S04]  /*97d0*/  STL [R1+0x21c], R143 ;  /* 0x00021c8f01007387 */ /* 0x000fe80000100800 */
[----:B------:R-:W-:Y:S04]  /*97e0*/  STL [R1+0x220], R141 ;  /* 0x0002208d01007387 */ /* 0x000fe80000100800 */
[----:B------:R-:W-:Y:S04]  /*97f0*/  STL [R1+0x224], R2 ;  /* 0x0002240201007387 */ /* 0x000fe80000100800 */
[----:B------:R-:W-:Y:S04]  /*9800*/  STL [R1+0x228], R0 ;  /* 0x0002280001007387 */ /* 0x000fe80000100800 */
[----:B------:R-:W2:Y:S04]  /*9810*/  LDL.LU R131, [R1+0x238] ;  /* 0x0002380001837983 */ /* 0x000ea80000300800 */
[----:B------:R-:W-:Y:S04]  /*9820*/  STL [R1+0x22c], R137 ;  /* 0x00022c8901007387 */ /* 0x000fe80000100800 */
[----:B------:R0:W-:Y:S04]  /*9830*/  STL [R1+0x230], R133 ;  /* 0x0002308501007387 */ /* 0x0001e80000100800 */
[----:B0-----:R-:W3:Y:S04]  /*9840*/  LDL.LU R133, [R1+0x23c] ;  /* 0x00023c0001857983 */ /* 0x001ee80000300800 */
[----:B------:R-:W4:Y:S04]  /*9850*/  LDL.LU R135, [R1+0x240] ;  /* 0x0002400001877983 */ /* 0x000f280000300800 */
[----:B------:R0:W-:Y:S04]  /*9860*/  STL [R1+0x234], R3 ;  /* 0x0002340301007387 */ /* 0x0001e80000100800 */
        /* <DEDUP_REMOVED lines=11> */
[----:B0-----:R-:W4:Y:S04]  /*9920*/  LDL.LU R3, [R1+0x270] ;  /* 0x0002700001037983 */ /* 0x001f280000300800 */
[----:B------:R-:W4:Y:S04]  /*9930*/  LDL.LU R2, [R1+0x274] ;  /* 0x0002740001027983 */ /* 0x000f280000300800 */
[----:B------:R-:W4:Y:S01]  /*9940*/  LDL.LU R0, [R1+0x278] ;  /* 0x0002780001007983 */ /* 0x000f220000300800 */
[----:B--2---:R-:W-:-:S03]  /*9950*/  FADD R131, R130, R131 ;  /* 0x0000008382837221 */ /* 0x004fc60000000000 */
[----:B------:R-:W2:Y:S04]  /*9960*/  LDL.LU R130, [R1+0x4d4] ;  /* 0x0004d40001827983 */ /* 0x000ea80000300800 */
[----:B------:R0:W-:Y:S04]  /*9970*/  STL [R1+0x238], R131 ;  /* 0x0002388301007387 */ /* 0x0001e80000100800 */
[----:B0-----:R-:W2:Y:S01]  /*9980*/  LDL.LU R131, [R1+0x4d0] ;  /* 0x0004d00001837983 */ /* 0x001ea20000300800 */
[----:B---3--:R-:W-:-:S03]  /*9990*/  FADD R133, R132, R133 ;  /* 0x0000008584857221 */ /* 0x008fc60000000000 */
[----:B------:R-:W3:Y:S01]  /*99a0*/  LDL.LU R132, [R1+0x4cc] ;  /* 0x0004cc0001847983 */ /* 0x000ee20000300800 */
[----:B----4-:R-:W-:-:S03]  /*99b0*/  FADD R135, R134, R135 ;  /* 0x0000008786877221 */ /* 0x010fc60000000000 */
[----:B------:R0:W-:Y:S01]  /*99c0*/  STL [R1+0x23c], R133 ;  /* 0x00023c8501007387 */ /* 0x0001e20000100800 */
[----:B------:R-:W-:-:S03]  /*99d0*/  FADD R137, R136, R137 ;  /* 0x0000008988897221 */ /* 0x000fc60000000000 */
[----:B0-----:R-:W4:Y:S01]  /*99e0*/  LDL.LU R133, [R1+0x4c8] ;  /* 0x0004c80001857983 */ /* 0x001f220000300800 */
[----:B------:R-:W-:-:S03]  /*99f0*/  FADD R150, R151, R150 ;  /* 0x0000009697967221 */ /* 0x000fc60000000000 */
[----:B------:R-:W4:Y:S01]  /*9a00*/  LDL.LU R134, [R1+0x4c4] ;  /* 0x0004c40001867983 */ /* 0x000f220000300800 */
[----:B------:R-:W-:-:S03]  /*9a10*/  FADD R148, R149, R148 ;  /* 0x0000009495947221 */ /* 0x000fc60000000000 */
[----:B------:R0:W-:Y:S01]  /*9a20*/  STL [R1+0x240], R135 ;  /* 0x0002408701007387 */ /* 0x0001e20000100800 */
[----:B------:R-:W-:-:S01]  /*9a30*/  FADD R146, R147, R146 ;  /* 0x0000009293927221 */ /* 0x000fc20000000000 */
[----:B------:R-:W-:Y:S02]  /*9a40*/  FADD R144, R145, R144 ;  /* 0x0000009091907221 */ /* 0x000fe40000000000 */
[----:B0-----:R-:W4:Y:S01]  /*9a50*/  LDL.LU R135, [R1+0x4c0] ;  /* 0x0004c00001877983 */ /* 0x001f220000300800 */
[----:B------:R-:W-:-:S03]  /*9a60*/  FADD R143, R24, R143 ;  /* 0x0000008f188f7221 */ /* 0x000fc60000000000 */
[----:B------:R-:W4:Y:S01]  /*9a70*/  LDL.LU R136, [R1+0x4bc] ;  /* 0x0004bc0001887983 */ /* 0x000f220000300800 */
[----:B------:R-:W-:-:S03]  /*9a80*/  FADD R142, R25, R142 ;  /* 0x0000008e198e7221 */ /* 0x000fc60000000000 */
[----:B------:R0:W-:Y:S01]  /*9a90*/  STL [R1+0x244], R137 ;  /* 0x0002448901007387 */ /* 0x0001e20000100800 */
[----:B------:R-:W-:-:S01]  /*9aa0*/  FADD R141, R26, R141 ;  /* 0x0000008d1a8d7221 */ /* 0x000fc20000000000 */
[----:B------:R-:W-:Y:S01]  /*9ab0*/  FADD R140, R27, R140 ;  /* 0x0000008c1b8c7221 */ /* 0x000fe20000000000 */
[----:B------:R-:W-:-:S01]  /*9ac0*/  FADD R139, R28, R139 ;  /* 0x0000008b1c8b7221 */ /* 0x000fc20000000000 */
[----:B0-----:R-:W4:Y:S04]  /*9ad0*/  LDL.LU R137, [R1+0x4b8] ;  /* 0x0004b80001897983 */ /* 0x001f280000300800 */
[----:B------:R0:W-:Y:S01]  /*9ae0*/  STL [R1+0x248], R150 ;  /* 0x0002489601007387 */ /* 0x0001e20000100800 */
[----:B------:R-:W-:-:S03]  /*9af0*/  FADD R138, R29, R138 ;  /* 0x0000008a1d8a7221 */ /* 0x000fc60000000000 */
[----:B------:R1:W-:Y:S04]  /*9b00*/  STL [R1+0x24c], R148 ;  /* 0x00024c9401007387 */ /* 0x0003e80000100800 */
        /* <DEDUP_REMOVED lines=9> */
[----:B------:R1:W-:Y:S04]  /*9ba0*/  STL [R1+0x268], R139 ;  /* 0x0002688b01007387 */ /* 0x0003e80000100800 */
[----:B------:R1:W-:Y:S04]  /*9bb0*/  STL [R1+0x26c], R138 ;  /* 0x00026c8a01007387 */ /* 0x0003e80000100800 */
[----:B------:R-:W2:Y:S04]  /*9bc0*/  LDL.LU R151, [R1+0x27c] ;  /* 0x00027c0001977983 */ /* 0x000ea80000300800 */
[----:B------:R1:W-:Y:S04]  /*9bd0*/  STL [R1+0x270], R3 ;  /* 0x0002700301007387 */ /* 0x0003e80000100800 */
[----:B0-----:R-:W3:Y:S04]  /*9be0*/  LDL.LU R150, [R1+0x280] ;  /* 0x0002800001967983 */ /* 0x001ee80000300800 */
[----:B------:R0:W-:Y:S04]  /*9bf0*/  STL [R1+0x274], R2 ;  /* 0x0002740201007387 */ /* 0x0001e80000100800 */
[----:B------:R-:W4:Y:S04]  /*9c00*/  LDL.LU R149, [R1+0x284] ;  /* 0x0002840001957983 */ /* 0x000f280000300800 */
[----:B------:R0:W-:Y:S04]  /*9c10*/  STL [R1+0x278], R0 ;  /* 0x0002780001007387 */ /* 0x0001e80000100800 */
[----:B-1----:R-:W4:Y:S04]  /*9c20*/  LDL.LU R148, [R1+0x288] ;  /* 0x0002880001947983 */ /* 0x002f280000300800 */
        /* <DEDUP_REMOVED lines=12> */
[----:B------:R-:W4:Y:S01]  /*9cf0*/  LDL.LU R0, [R1+0x2bc] ;  /* 0x0002bc0001007983 */ /* 0x000f220000300800 */
[----:B--2---:R-:W-:-:S01]  /*9d00*/  FADD R151, R33, R151 ;  /* 0x0000009721977221 */ /* 0x004fc20000000000 */
[----:B---3--:R-:W-:-:S04]  /*9d10*/  FADD R150, R34, R150 ;  /* 0x0000009622967221 */ /* 0x008fc80000000000 */
[----:B------:R0:W-:Y:S01]  /*9d20*/  STL [R1+0x27c], R151 ;  /* 0x00027c9701007387 */ /* 0x0001e20000100800 */
[----:B----4-:R-:W-:-:S03]  /*9d30*/  FADD R149, R35, R149 ;  /* 0x0000009523957221 */ /* 0x010fc60000000000 */
[----:B------:R1:W-:Y:S01]  /*9d40*/  STL [R1+0x280], R150 ;  /* 0x0002809601007387 */ /* 0x0003e20000100800 */
[----:B------:R-:W-:-:S03]  /*9d50*/  FADD R148, R36, R148 ;  /* 0x0000009424947221 */ /* 0x000fc60000000000 */
        /* <DEDUP_REMOVED lines=24> */
[----:B0-----:R-:W4:Y:S01]  /*9ee0*/  LDL.LU R151, [R1+0x2c0] ;  /* 0x0002c00001977983 */ /* 0x001f220000300800 */
[----:B------:R-:W-:-:S03]  /*9ef0*/  FADD R0, R49, R0 ;  /* 0x0000000031007221 */ /* 0x000fc60000000000 */
[----:B------:R0:W-:Y:S04]  /*9f00*/  STL [R1+0x2b4], R3 ;  /* 0x0002b40301007387 */ /* 0x0001e80000100800 */
[----:B-1----:R-:W4:Y:S04]  /*9f10*/  LDL.LU R150, [R1+0x2c4] ;  /* 0x0002c40001967983 */ /* 0x002f280000300800 */
[----:B------:R1:W-:Y:S04]  /*9f20*/  STL [R1+0x2b8], R2 ;  /* 0x0002b80201007387 */ /* 0x0003e80000100800 */
[----:B--2---:R-:W2:Y:S04]  /*9f30*/  LDL.LU R149, [R1+0x2c8] ;  /* 0x0002c80001957983 */ /* 0x004ea80000300800 */
[----:B------:R1:W-:Y:S04]  /*9f40*/  STL [R1+0x2bc], R0 ;  /* 0x0002bc0001007387 */ /* 0x0003e80000100800 */
[----:B---3--:R-:W3:Y:S04]  /*9f50*/  LDL.LU R148, [R1+0x2cc] ;  /* 0x0002cc0001947983 */ /* 0x008ee80000300800 */
[----:B----4-:R-:W4:Y:S04]  /*9f60*/  LDL.LU R147, [R1+0x2d0] ;  /* 0x0002d00001937983 */ /* 0x010f280000300800 */
        /* <DEDUP_REMOVED lines=10> */
[----:B-1----:R-:W4:Y:S04]  /*a010*/  LDL.LU R2, [R1+0x2fc] ;  /* 0x0002fc0001027983 */ /* 0x002f280000300800 */
[----:B------:R-:W4:Y:S01]  /*a020*/  LDL.LU R0, [R1+0x300] ;  /* 0x0003000001007983 */ /* 0x000f220000300800 */
[----:B------:R-:W-:-:S01]  /*a030*/  FADD R151, R50, R151 ;  /* 0x0000009732977221 */ /* 0x000fc20000000000 */
[----:B------:R-:W-:-:S04]  /*a040*/  FADD R150, R51, R150 ;  /* 0x0000009633967221 */ /* 0x000fc80000000000 */
[----:B------:R0:W-:Y:S01]  /*a050*/  STL [R1+0x2c0], R151 ;  /* 0x0002c09701007387 */ /* 0x0001e20000100800 */
[----:B--2---:R-:W-:-:S03]  /*a060*/  FADD R149, R52, R149 ;  /* 0x0000009534957221 */ /* 0x004fc60000000000 */
[----:B------:R1:W-:Y:S01]  /*a070*/  STL [R1+0x2c4], R150 ;  /* 0x0002c49601007387 */ /* 0x0003e20000100800 */
[----:B---3--:R-:W-:-:S03]  /*a080*/  FADD R148, R53, R148 ;  /* 0x0000009435947221 */ /* 0x008fc60000000000 */
        /* <DEDUP_REMOVED lines=200> */
[----:B------:R-:W-:Y:S01]  /*ad10*/  STL [R1+0x3d0], R151 ;  /* 0x0003d09701007387 */ /* 0x000fe20000100800 */
[----:B--2---:R-:W-:-:S03]  /*ad20*/  FADD R149, R120, R149 ;  /* 0x0000009578957221 */ /* 0x004fc60000000000 */
[----:B------:R-:W-:Y:S01]  /*ad30*/  STL [R1+0x3d4], R150 ;  /* 0x0003d49601007387 */ /* 0x000fe20000100800 */
[----:B---3--:R-:W-:-:S03]  /*ad40*/  FADD R148, R121, R148 ;  /* 0x0000009479947221 */ /* 0x008fc60000000000 */
[----:B------:R-:W-:Y:S01]  /*ad50*/  STL [R1+0x3d8], R149 ;  /* 0x0003d89501007387 */ /* 0x000fe20000100800 */
[----:B----4-:R-:W-:-:S03]  /*ad60*/  FADD R147, R122, R147 ;  /* 0x000000937a937221 */ /* 0x010fc60000000000 */
[----:B------:R-:W-:Y:S01]  /*ad70*/  STL [R1+0x3dc], R148 ;  /* 0x0003dc9401007387 */ /* 0x000fe20000100800 */
[----:B------:R-:W-:-:S03]  /*ad80*/  FADD R146, R123, R146 ;  /* 0x000000927b927221 */ /* 0x000fc60000000000 */
        /* <DEDUP_REMOVED lines=18> */
[----:B------:R0:W-:Y:S04]  /*aeb0*/  STL [R1+0x404], R138 ;  /* 0x0004048a01007387 */ /* 0x0001e80000100800 */
[----:B0-----:R-:W2:Y:S04]  /*aec0*/  LDL.LU R138, [R1+0x414] ;  /* 0x00041400018a7983 */ /* 0x001ea80000300800 */
[----:B------:R-:W-:Y:S04]  /*aed0*/  STL [R1+0x408], R3 ;  /* 0x0004080301007387 */ /* 0x000fe80000100800 */
[----:B------:R-:W3:Y:S01]  /*aee0*/  LDL.LU R139, [R1+0x418] ;  /* 0x00041800018b7983 */ /* 0x000ee20000300800 */
[----:B------:R-:W-:-:S01]  /*aef0*/  FADD R2, R133, R2 ;  /* 0x0000000285027221 */ /* 0x000fc20000000000 */
[----:B------:R-:W-:-:S04]  /*af00*/  FADD R0, R134, R0 ;  /* 0x0000000086007221 */ /* 0x000fc80000000000 */
[----:B------:R0:W-:Y:S04]  /*af10*/  STL [R1+0x40c], R2 ;  /* 0x00040c0201007387 */ /* 0x0001e80000100800 */
        /* <DEDUP_REMOVED lines=16> */
[----:B--2---:R-:W-:-:S05]  /*b020*/  FADD R138, R135, R138 ;  /* 0x0000008a878a7221 */ /* 0x004fca0000000000 */
[----:B------:R0:W-:Y:S01]  /*b030*/  STL [R1+0x414], R138 ;  /* 0x0004148a01007387 */ /* 0x0001e20000100800 */
[----:B---3--:R-:W-:-:S03]  /*b040*/  FADD R139, R136, R139 ;  /* 0x0000008b888b7221 */ /* 0x008fc60000000000 */
[----:B0-----:R-:W2:Y:S04]  /*b050*/  LDL.LU R138, [R1+0x4b4] ;  /* 0x0004b400018a7983 */ /* 0x001ea80000300800 */
[----:B------:R0:W-:Y:S04]  /*b060*/  STL [R1+0x418], R139 ;  /* 0x0004188b01007387 */ /* 0x0001e80000100800 */
[----:B0-----:R-:W3:Y:S01]  /*b070*/  LDL.LU R139, [R1+0x4b0] ;  /* 0x0004b000018b7983 */ /* 0x001ee20000300800 */
[----:B----4-:R-:W-:-:S05]  /*b080*/  FADD R140, R137, R140 ;  /* 0x0000008c898c7221 */ /* 0x010fca0000000000 */
[----:B------:R0:W-:Y:S04]  /*b090*/  STL [R1+0x41c], R140 ;  /* 0x00041c8c01007387 */ /* 0x0001e80000100800 */
[----:B0-----:R-:W4:Y:S01]  /*b0a0*/  LDL.LU R140, [R1+0x4ac] ;  /* 0x0004ac00018c7983 */ /* 0x001f220000300800 */
        /* <DEDUP_REMOVED lines=35> */
[----:B0-----:R0:W5:Y:S01]  /*b2e0*/  LDL.LU R2, [R1+0x47c] ;  /* 0x00047c0001027983 */ /* 0x0011620000300800 */
[----:B------:R-:W-:Y:S01]  /*b2f0*/  UMOV UR6, URZ ;  /* 0x0000003f00067c82 */ /* 0x000fe20008000000 */
[----:B--2---:R-:W-:-:S05]  /*b300*/  FADD R0, R150, R0 ;  /* 0x0000000096007221 */ /* 0x004fca0000000000 */
[----:B------:R1:W-:Y:S01]  /*b310*/  STL [R1+0x450], R0 ;  /* 0x0004500001007387 */ /* 0x0003e20000100800 */
[----:B---3--:R-:W-:-:S03]  /*b320*/  FADD R3, R3, R151 ;  /* 0x0000009703037221 */ /* 0x008fc60000000000 */
[----:B-1----:R0:W5:Y:S04]  /*b330*/  LDL.LU R0, [R1+0x478] ;  /* 0x0004780001007983 */ /* 0x0021680000300800 */
[----:B------:R0:W-:Y:S02]  /*b340*/  STL [R1+0x454], R3 ;  /* 0x0004540301007387 */ /* 0x0001e40000100800 */
.L_x_29:
[----:B------:R-:W-:Y:S05]  /*b350*/  @!P1 BRA `(.L_x_30) ;  /* 0x0000000000049947 */ /* 0x000fea0003800000 */
[----:B------:R-:W-:Y:S01]  /*b360*/  BPT.TRAP 0x1 ;  /* 0x000000040000795c */ /* 0x000fe20000300000 */
.L_x_30:
[----:B0-----:R-:W4:Y:S04]  /*b370*/  LDL R3, [R1+0x458] ;  /* 0x0004580001037983 */ /* 0x001f280000100800 */
[----:B-----5:R0:W-:Y:S04]  /*b380*/  STL [R1+0x478], R0 ;  /* 0x0004780001007387 */ /* 0x0201e80000100800 */
[----:B0-----:R-:W2:Y:S01]  /*b390*/  LDL R0, [R1+0x45c] ;  /* 0x00045c0001007983 */ /* 0x001ea20000100800 */
[----:B----4-:R-:W-:Y:S01]  /*b3a0*/  ISETP.NE.AND P0, PT, R3, RZ, PT ;  /* 0x000000ff0300720c */ /* 0x010fe20003f05270 */
[----:B------:R-:W-:-:S12]  /*b3b0*/  IMAD.U32 R3, RZ, RZ, UR25 ;  /* 0x00000019ff037e24 */ /* 0x000fd8000f8e00ff */
[----:B------:R-:W-:-:S05]  /*b3c0*/  @P0 LEA R3, R3, UR11, 0x3 ;  /* 0x0000000b03030c11 */ /* 0x000fca000f8e18ff */
[----:B------:R-:W-:-:S05]  /*b3d0*/  @P0 VIADD R3, R3, 0x70 ;  /* 0x0000007003030836 */ /* 0x000fca0000000000 */
[----:B--2---:R-:W-:Y:S02]  /*b3e0*/  @P0 PRMT R3, R0, 0x654, R3 ;  /* 0x0000065400030816 */ /* 0x004fe40000000003 */
[----:B------:R0:W5:Y:S01]  /*b3f0*/  LDL.LU R0, [R1+0x478] ;  /* 0x0004780001007983 */ /* 0x0001620000300800 */
[----:B------:R-:W-:Y:S01]  /*b400*/  UISETP.GT.U32.AND UP0, UPT, UR13, 0x1, UPT ;  /* 0x000000010d00788c */ /* 0x000fe2000bf04070 */
[----:B------:R0:W-:Y:S05]  /*b410*/  @P0 SYNCS.ARRIVE.TRANS64.RED.A1T0 RZ, [R3+URZ], RZ ;  /* 0x000000ff03ff09a7 */ /* 0x0001ea000810043f */
[----:B------:R-:W-:-:S13]  /*b420*/  PLOP3.LUT P0, PT, PT, PT, UP0, 0x80, 0x0 ;  /* 0x000000000000781c */ /* 0x000fda0003f0f008 */
[----:B0-----:R-:W-:Y:S05]  /*b430*/  @P0 BRA `(.L_x_31) ;  /* 0x0000000000040947 */ /* 0x001fea0003800000 */
[----:B------:R-:W-:Y:S01]  /*b440*/  BPT.TRAP 0x1 ;  /* 0x000000040000795c */ /* 0x000fe20000300000 */
.L_x_31:
[----:B------:R-:W-:Y:S01]  /*b450*/  UIADD3 UR14, UR14, 0x1, URZ ;  /* 0x000000010e0e7890 */ /* 0x000fe2000fffe03f */
[C---:B------:R-:W-:Y:S01]  /*b460*/  ISETP.GT.AND P0, PT, R2.reuse, 0x1, PT ;  /* 0x000000010200780c */ /* 0x040fe20003f04270 */
[----:B------:R-:W-:Y:S01]  /*b470*/  UIADD3 UR25, UR25, 0x1, URZ ;  /* 0x0000000119197890 */ /* 0x000fe2000fffe03f */
[----:B------:R-:W-:Y:S01]  /*b480*/  VIADD R2, R2, 0xffffffff ;  /* 0xffffffff02027836 */ /* 0x000fe20000000000 */
[----:B------:R-:W-:Y:S02]  /*b490*/  UISETP.NE.AND UP0, UPT, UR14, 0xe, UPT ;  /* 0x0000000e0e00788c */ /* 0x000fe4000bf05270 */
[----:B------:R-:W-:Y:S02]  /*b4a0*/  UISETP.NE.AND UP1, UPT, UR25, 0xe, UPT ;  /* 0x0000000e1900788c */ /* 0x000fe4000bf25270 */
[----:B------:R-:W-:Y:S02]  /*b4b0*/  USEL UR8, URZ, 0x1, UP0 ;  /* 0x000000013f087887 */ /* 0x000fe40008000000 */
[----:B------:R-:W-:-:S02]  /*b4c0*/  USEL UR14, UR14, URZ, UP0 ;  /* 0x0000003f0e0e7287 */ /* 0x000fc40008000000 */
[----:B------:R-:W-:Y:S02]  /*b4d0*/  USEL UR25, UR25, URZ, UP1 ;  /* 0x0000003f19197287 */ /* 0x000fe40008800000 */
[----:B-----5:R-:W-:Y:S01]  /*b4e0*/  LOP3.LUT R0, R0, UR8, RZ, 0x3c, !PT ;  /* 0x0000000800007c12 */ /* 0x020fe2000f8e3cff */
[----:B------:R-:W-:Y:S01]  /*b4f0*/  UMOV UR8, 0x1 ;  /* 0x0000000100087882 */ /* 0x000fe20000000000 */
[----:B------:R-:W-:Y:S08]  /*b500*/  @P0 BRA `(.L_x_32) ;  /* 0xffffffb000600947 */ /* 0x000ff0000383ffff */
.L_x_24:
[----:B------:R-:W-:-:S04]  /*b510*/  UISETP.NE.AND UP0, UPT, UR6, URZ, UPT ;  /* 0x0000003f0600728c */ /* 0x000fc8000bf05270 */
[----:B------:R-:W-:-:S06]  /*b520*/  USEL UR6, URZ, 0x1, !UP0 ;  /* 0x000000013f067887 */ /* 0x000fcc000c000000 */
[----:B------:R-:W-:-:S13]  /*b530*/  ISETP.NE.AND P0, PT, RZ, UR6, PT ;  /* 0x00000006ff007c0c */ /* 0x000fda000bf05270 */
[----:B------:R-:W-:Y:S05]  /*b540*/  @!P0 BRA `(.L_x_33) ;  /* 0x0000003800188947 */ /* 0x000fea0003800000 */
[----:B------:R0:W-:Y:S04]  /*b550*/  STL [R1+0x628], R43 ;  /* 0x0006282b01007387 */ /* 0x0001e80000100800 */
[----:B0-----:R-:W4:Y:S04]  /*b560*/  LDL.LU R43, [R1] ;  /* 0x00000000012b7983 */ /* 0x001f280000300800 */
[----:B------:R0:W-:Y:S04]  /*b570*/  STL [R1+0x624], R44 ;  /* 0x0006242c01007387 */ /* 0x0001e80000100800 */
[----:B0-----:R-:W5:Y:S04]  /*b580*/  LDL.LU R44, [R1+0x4] ;  /* 0x00000400012c7983 */ /* 0x001f680000300800 */
[----:B------:R0:W-:Y:S04]  /*b590*/  STL [R1+0x620], R45 ;  /* 0x0006202d01007387 */ /* 0x0001e80000100800 */
[----:B0-----:R-:W2:Y:S04]  /*b5a0*/  LDL.LU R45, [R1+0x8] ;  /* 0x00000800012d7983 */ /* 0x001ea80000300800 */
[----:B------:R0:W-:Y:S04]  /*b5b0*/  STL [R1+0x61c], R46 ;  /* 0x00061c2e01007387 */ /* 0x0001e80000100800 */
[----:B0-----:R-:W3:Y:S04]  /*b5c0*/  LDL.LU R46, [R1+0xc] ;  /* 0x00000c00012e7983 */ /* 0x001ee80000300800 */
        /* <DEDUP_REMOVED lines=140> */
[----:B------:R-:W3:Y:S04]  /*be90*/  LDL.LU R0, [R1+0x204] ;  /* 0x0002040001007983 */ /* 0x000ee80000300800 */
[----:B------:R-:W3:Y:S04]  /*bea0*/  LDL.LU R2, [R1+0x1b0] ;  /* 0x0001b00001027983 */ /* 0x000ee80000300800 */
[----:B------:R-:W3:Y:S04]  /*beb0*/  LDL.LU R3, [R1+0x208] ;  /* 0x0002080001037983 */ /* 0x000ee80000300800 */
        /* <DEDUP_REMOVED lines=65> */
[----:B0-----:R-:W3:Y:S01]  /*c2d0*/  LDL.LU R149, [R1+0x130] ;  /* 0x0001300001957983 */ /* 0x001ee20000300800 */
[----:B----4-:R-:W-:-:S03]  /*c2e0*/  FADD R4, R43, R4 ;  /* 0x000000042b047221 */ /* 0x010fc60000000000 */
[----:B------:R0:W-:Y:S01]  /*c2f0*/  STL [R1+0x47c], R150 ;  /* 0x00047c9601007387 */ /* 0x0001e20000100800 */
[----:B-----5:R-:W-:Y:S01]  /*c300*/  FADD R5, R44, R5 ;  /* 0x000000052c057221 */ /* 0x020fe20000000000 */
[----:B--2---:R-:W-:Y:S01]  /*c310*/  FADD R6, R45, R6 ;  /* 0x000000062d067221 */ /* 0x004fe20000000000 */
[----:B---3--:R-:W-:Y:S01]  /*c320*/  FADD R7, R46, R7 ;  /* 0x000000072e077221 */ /* 0x008fe20000000000 */
[----:B------:R-:W-:Y:S01]  /*c330*/  FADD R8, R47, R8 ;  /* 0x000000082f087221 */ /* 0x000fe20000000000 */
[----:B0-----:R-:W2:Y:S04]  /*c340*/  LDL.LU R150, [R1+0x12c] ;  /* 0x00012c0001967983 */ /* 0x001ea80000300800 */
[----:B------:R0:W-:Y:S01]  /*c350*/  STL [R1+0x478], R151 ;  /* 0x0004789701007387 */ /* 0x0001e20000100800 */
[----:B------:R-:W-:Y:S01]  /*c360*/  FADD R9, R48, R9 ;  /* 0x0000000930097221 */ /* 0x000fe20000000000 */
[----:B------:R-:W-:Y:S01]  /*c370*/  FADD R10, R49, R10 ;  /* 0x0000000a310a7221 */ /* 0x000fe20000000000 */
[----:B------:R-:W-:Y:S01]  /*c380*/  FADD R11, R50, R11 ;  /* 0x0000000b320b7221 */ /* 0x000fe20000000000 */
[----:B0-----:R-:W3:Y:S04]  /*c390*/  LDL.LU R151, [R1+0x128] ;  /* 0x0001280001977983 */ /* 0x001ee80000300800 */
[----:B------:R-:W4:Y:S04]  /*c3a0*/  LDL.LU R43, [R1+0x628] ;  /* 0x00062800012b7983 */ /* 0x000f280000300800 */
[----:B------:R-:W5:Y:S04]  /*c3b0*/  LDL.LU R44, [R1+0x624] ;  /* 0x00062400012c7983 */ /* 0x000f680000300800 */
[----:B------:R-:W4:Y:S04]  /*c3c0*/  LDL.LU R45, [R1+0x620] ;  /* 0x00062000012d7983 */ /* 0x000f280000300800 */
[----:B------:R-:W5:Y:S01]  /*c3d0*/  LDL.LU R46, [R1+0x61c] ;  /* 0x00061c00012e7983 */ /* 0x000f620000300800 */
[----:B------:R-:W-:-:S03]  /*c3e0*/  FADD R12, R51, R12 ;  /* 0x0000000c330c7221 */ /* 0x000fc60000000000 */
[----:B------:R-:W4:Y:S01]  /*c3f0*/  LDL.LU R47, [R1+0x618] ;  /* 0x00061800012f7983 */ /* 0x000f220000300800 */
[----:B------:R-:W-:-:S03]  /*c400*/  FADD R13, R52, R13 ;  /* 0x0000000d340d7221 */ /* 0x000fc60000000000 */
        /* <DEDUP_REMOVED lines=134> */
[----:B------:R-:W4:Y:S04]  /*cc70*/  LDL.LU R115, [R1+0x508] ;  /* 0x0005080001737983 */ /* 0x000f280000300800 */
[----:B------:R-:W4:Y:S01]  /*cc80*/  LDL.LU R116, [R1+0x504] ;  /* 0x0005040001747983 */ /* 0x000f220000300800 */
[----:B------:R-:W-:Y:S01]  /*cc90*/  FADD R3, R2, R3 ;  /* 0x0000000302037221 */ /* 0x000fe20000000000 */
[----:B------:R-:W-:Y:S01]  /*cca0*/  FADD R237, R120, R237 ;  /* 0x000000ed78ed7221 */ /* 0x000fe20000000000 */
[----:B------:R-:W-:Y:S01]  /*ccb0*/  FADD R236, R121, R236 ;  /* 0x000000ec79ec7221 */ /* 0x000fe20000000000 */
[----:B------:R-:W5:Y:S01]  /*ccc0*/  LDL.LU R117, [R1+0x1b4] ;  /* 0x0001b40001757983 */ /* 0x000f620000300800 */
[----:B------:R-:W-:Y:S01]  /*ccd0*/  FADD R235, R122, R235 ;  /* 0x000000eb7aeb7221 */ /* 0x000fe20000000000 */
[----:B------:R-:W-:Y:S01]  /*cce0*/  FADD R234, R123, R234 ;  /* 0x000000ea7bea7221 */ /* 0x000fe20000000000 */
[----:B------:R-:W-:Y:S01]  /*ccf0*/  FADD R233, R124, R233 ;  /* 0x000000e97ce97221 */ /* 0x000fe20000000000 */
[----:B------:R0:W-:Y:S01]  /*cd00*/  STL [R1+0x200], R118 ;  /* 0x0002007601007387 */ /* 0x0001e20000100800 */
        /* <DEDUP_REMOVED lines=11> */
[----:B0-----:R-:W4:Y:S01]  /*cdc0*/  LDL.LU R118, [R1+0x1b8] ;  /* 0x0001b80001767983 */ /* 0x001f220000300800 */
[----:B------:R-:W-:Y:S01]  /*cdd0*/  FADD R217, R140, R217 ;  /* 0x000000d98cd97221 */ /* 0x000fe20000000000 */
[----:B------:R-:W-:Y:S01]  /*cde0*/  FADD R223, R134, R223 ;  /* 0x000000df86df7221 */ /* 0x000fe20000000000 */
[----:B------:R-:W-:Y:S01]  /*cdf0*/  FADD R216, R141, R216 ;  /* 0x000000d88dd87221 */ /* 0x000fe20000000000 */
[----:B------:R0:W-:Y:S01]  /*ce00*/  STL [R1+0x208], R3 ;  /* 0x0002080301007387 */ /* 0x0001e20000100800 */
[----:B------:R-:W-:Y:S01]  /*ce10*/  FADD R222, R135, R222 ;  /* 0x000000de87de7221 */ /* 0x000fe20000000000 */
[----:B------:R-:W-:Y:S01]  /*ce20*/  FADD R215, R142, R215 ;  /* 0x000000d78ed77221 */ /* 0x000fe20000000000 */
[----:B------:R-:W-:Y:S01]  /*ce30*/  FADD R221, R136, R221 ;  /* 0x000000dd88dd7221 */ /* 0x000fe20000000000 */
[----:B-1----:R-:W4:Y:S01]  /*ce40*/  LDL.LU R0, [R1+0x210] ;  /* 0x0002100001007983 */ /* 0x002f220000300800 */
[----:B------:R-:W-:Y:S01]  /*ce50*/  FADD R214, R143, R214 ;  /* 0x000000d68fd67221 */ /* 0x000fe20000000000 */
[----:B------:R-:W-:Y:S01]  /*ce60*/  FADD R220, R137, R220 ;  /* 0x000000dc89dc7221 */ /* 0x000fe20000000000 */
[----:B------:R-:W-:Y:S01]  /*ce70*/  FADD R213, R144, R213 ;  /* 0x000000d590d57221 */ /* 0x000fe20000000000 */
[----:B------:R-:W4:Y:S01]  /*ce80*/  LDL.LU R119, [R1+0x1bc] ;  /* 0x0001bc0001777983 */ /* 0x000f220000300800 */
[----:B------:R-:W-:Y:S01]  /*ce90*/  FADD R219, R138, R219 ;  /* 0x000000db8adb7221 */ /* 0x000fe20000000000 */
[----:B------:R-:W-:Y:S01]  /*cea0*/  FADD R212, R145, R212 ;  /* 0x000000d491d47221 */ /* 0x000fe20000000000 */
[----:B------:R-:W-:Y:S01]  /*ceb0*/  FADD R218, R139, R218 ;  /* 0x000000da8bda7221 */ /* 0x000fe20000000000 */
[----:B------:R-:W4:Y:S01]  /*cec0*/  LDL.LU R2, [R1+0x214] ;  /* 0x0002140001027983 */ /* 0x000f220000300800 */
[----:B------:R-:W-:Y:S01]  /*ced0*/  FADD R211, R146, R211 ;  /* 0x000000d392d37221 */ /* 0x000fe20000000000 */
[----:B---3--:R-:W-:Y:S01]  /*cee0*/  FADD R206, R151, R206 ;  /* 0x000000ce97ce7221 */ /* 0x008fe20000000000 */
[----:B------:R-:W-:Y:S01]  /*cef0*/  FADD R210, R147, R210 ;  /* 0x000000d293d27221 */ /* 0x000fe20000000000 */
[----:B------:R-:W3:Y:S01]  /*cf00*/  LDL.LU R120, [R1+0x1c0] ;  /* 0x0001c00001787983 */ /* 0x000ee20000300800 */
[----:B--2---:R-:W-:Y:S01]  /*cf10*/  FADD R207, R150, R207 ;  /* 0x000000cf96cf7221 */ /* 0x004fe20000000000 */
[----:B------:R-:W-:-:S02]  /*cf20*/  FADD R209, R148, R209 ;  /* 0x000000d194d17221 */ /* 0x000fc40000000000 */
[----:B0-----:R-:W3:Y:S04]  /*cf30*/  LDL.LU R3, [R1+0x218] ;  /* 0x0002180001037983 */ /* 0x001ee80000300800 */
[----:B------:R-:W2:Y:S04]  /*cf40*/  LDL.LU R121, [R1+0x1c4] ;  /* 0x0001c40001797983 */ /* 0x000ea80000300800 */
        /* <DEDUP_REMOVED lines=28> */
[----:B------:R-:W2:Y:S01]  /*d110*/  LDL.LU R148, [R1+0x254] ;  /* 0x0002540001947983 */ /* 0x000ea20000300800 */
[----:B-----5:R-:W-:-:S03]  /*d120*/  FADD R149, R117, R149 ;  /* 0x0000009575957221 */ /* 0x020fc60000000000 */
[----:B------:R-:W5:Y:S04]  /*d130*/  LDL.LU R117, [R1+0x500] ;  /* 0x0005000001757983 */ /* 0x000f680000300800 */
[----:B------:R0:W-:Y:S04]  /*d140*/  STL [R1+0x20c], R149 ;  /* 0x00020c9501007387 */ /* 0x0001e80000100800 */
[----:B0-----:R-:W5:Y:S01]  /*d150*/  LDL.LU R149, [R1+0x258] ;  /* 0x0002580001957983 */ /* 0x001f620000300800 */
[----:B----4-:R-:W-:-:S03]  /*d160*/  FADD R0, R118, R0 ;  /* 0x0000000076007221 */ /* 0x010fc60000000000 */
[----:B------:R-:W4:Y:S01]  /*d170*/  LDL.LU R118, [R1+0x4fc] ;  /* 0x0004fc0001767983 */ /* 0x000f220000300800 */
[----:B------:R-:W-:-:S03]  /*d180*/  FADD R2, R119, R2 ;  /* 0x0000000277027221 */ /* 0x000fc60000000000 */
[----:B------:R0:W-:Y:S01]  /*d190*/  STL [R1+0x210], R0 ;  /* 0x0002100001007387 */ /* 0x0001e20000100800 */
[----:B---3--:R-:W-:-:S03]  /*d1a0*/  FADD R3, R120, R3 ;  /* 0x0000000378037221 */ /* 0x008fc60000000000 */
[----:B0-----:R-:W3:Y:S04]  /*d1b0*/  LDL.LU R0, [R1+0x25c] ;  /* 0x00025c0001007983 */ /* 0x001ee80000300800 */
[----:B------:R-:W4:Y:S01]  /*d1c0*/  LDL.LU R119, [R1+0x4f8] ;  /* 0x0004f80001777983 */ /* 0x000f220000300800 */
[----:B--2---:R-:W-:-:S03]  /*d1d0*/  FADD R122, R121, R122 ;  /* 0x0000007a797a7221 */ /* 0x004fc60000000000 */
[----:B------:R0:W-:Y:S01]  /*d1e0*/  STL [R1+0x214], R2 ;  /* 0x0002140201007387 */ /* 0x0001e20000100800 */
[----:B------:R-:W-:-:S03]  /*d1f0*/  FADD R124, R123, R124 ;  /* 0x0000007c7b7c7221 */ /* 0x000fc60000000000 */
[----:B0-----:R-:W2:Y:S04]  /*d200*/  LDL.LU R2, [R1+0x260] ;  /* 0x0002600001027983 */ /* 0x001ea80000300800 */
[----:B------:R-:W4:Y:S04]  /*d210*/  LDL.LU R120, [R1+0x4f4] ;  /* 0x0004f40001787983 */ /* 0x000f280000300800 */
[----:B------:R0:W-:Y:S01]  /*d220*/  STL [R1+0x218], R3 ;  /* 0x0002180301007387 */ /* 0x0001e20000100800 */
[----:B------:R-:W-:Y:S01]  /*d230*/  FADD R126, R125, R126 ;  /* 0x0000007e7d7e7221 */ /* 0x000fe20000000000 */
[----:B------:R-:W-:-:S02]  /*d240*/  FADD R128, R127, R128 ;  /* 0x000000807f807221 */ /* 0x000fc40000000000 */
[----:B0-----:R-:W4:Y:S04]  /*d250*/  LDL.LU R3, [R1+0x264] ;  /* 0x0002640001037983 */ /* 0x001f280000300800 */
[----:B------:R-:W4:Y:S04]  /*d260*/  LDL.LU R121, [R1+0x4f0] ;  /* 0x0004f00001797983 */ /* 0x000f280000300800 */
[----:B------:R0:W-:Y:S01]  /*d270*/  STL [R1+0x21c], R122 ;  /* 0x00021c7a01007387 */ /* 0x0001e20000100800 */
[----:B------:R-:W-:-:S03]  /*d280*/  FADD R130, R129, R130 ;  /* 0x0000008281827221 */ /* 0x000fc60000000000 */
        /* <DEDUP_REMOVED lines=42> */
[----:B------:R0:W-:Y:S04]  /*d530*/  STL [R1+0x248], R145 ;  /* 0x0002489101007387 */ /* 0x0001e80000100800 */
[----:B0-----:R-:W4:Y:S04]  /*d540*/  LDL.LU R145, [R1+0x27c] ;  /* 0x00027c0001917983 */ /* 0x001f280000300800 */
[----:B------:R-:W4:Y:S04]  /*d550*/  LDL.LU R139, [R1+0x4a8] ;  /* 0x0004a800018b7983 */ /* 0x000f280000300800 */
[----:B------:R0:W-:Y:S04]  /*d560*/  STL [R1+0x24c], R146 ;  /* 0x00024c9201007387 */ /* 0x0001e80000100800 */
[----:B0-----:R-:W4:Y:S04]  /*d570*/  LDL.LU R146, [R1+0x280] ;  /* 0x0002800001927983 */ /* 0x001f280000300800 */
[----:B------:R0:W-:Y:S01]  /*d580*/  STL [R1+0x250], R147 ;  /* 0x0002509301007387 */ /* 0x0001e20000100800 */
[----:B-----5:R-:W-:-:S03]  /*d590*/  FADD R149, R24, R149 ;  /* 0x0000009518957221 */ /* 0x020fc60000000000 */
[----:B0-----:R-:W5:Y:S04]  /*d5a0*/  LDL.LU R147, [R1+0x284] ;  /* 0x0002840001937983 */ /* 0x001f680000300800 */
[----:B------:R0:W-:Y:S04]  /*d5b0*/  STL [R1+0x254], R148 ;  /* 0x0002549401007387 */ /* 0x0001e80000100800 */
[----:B0-----:R-:W5:Y:S04]  /*d5c0*/  LDL.LU R148, [R1+0x288] ;  /* 0x0002880001947983 */ /* 0x001f680000300800 */
[----:B------:R0:W-:Y:S04]  /*d5d0*/  STL [R1+0x258], R149 ;  /* 0x0002589501007387 */ /* 0x0001e80000100800 */
[----:B0-----:R-:W5:Y:S04]  /*d5e0*/  LDL.LU R149, [R1+0x28c] ;  /* 0x00028c0001957983 */ /* 0x001f680000300800 */
[----:B------:R-:W5:Y:S04]  /*d5f0*/  LDL.LU R150, [R1+0x290] ;  /* 0x0002900001967983 */ /* 0x000f680000300800 */
[----:B------:R-:W5:Y:S01]  /*d600*/  LDL.LU R151, [R1+0x294] ;  /* 0x0002940001977983 */ /* 0x000f620000300800 */
[----:B---3--:R-:W-:Y:S01]  /*d610*/  FADD R0, R25, R0 ;  /* 0x0000000019007221 */ /* 0x008fe20000000000 */
[----:B--2---:R-:W-:-:S04]  /*d620*/  FADD R2, R26, R2 ;  /* 0x000000021a027221 */ /* 0x004fc80000000000 */
[----:B------:R0:W-:Y:S01]  /*d630*/  STL [R1+0x25c], R0 ;  /* 0x00025c0001007387 */ /* 0x0001e20000100800 */
[----:B----4-:R-:W-:-:S03]  /*d640*/  FADD R3, R27, R3 ;  /* 0x000000031b037221 */ /* 0x010fc60000000000 */
[----:B------:R-:W2:Y:S04]  /*d650*/  LDL.LU R27, [R1+0x2c8] ;  /* 0x0002c800011b7983 */ /* 0x000ea80000300800 */
[----:B------:R1:W-:Y:S04]  /*d660*/  STL [R1+0x260], R2 ;  /* 0x0002600201007387 */ /* 0x0003e80000100800 */
[----:B------:R-:W3:Y:S04]  /*d670*/  LDL.LU R26, [R1+0x2cc] ;  /* 0x0002cc00011a7983 */ /* 0x000ee80000300800 */
[----:B------:R-:W4:Y:S04]  /*d680*/  LDL.LU R25, [R1+0x2d0] ;  /* 0x0002d00001197983 */ /* 0x000f280000300800 */
[----:B------:R1:W-:Y:S04]  /*d690*/  STL [R1+0x264], R3 ;  /* 0x0002640301007387 */ /* 0x0003e80000100800 */
[----:B------:R-:W4:Y:S04]  /*d6a0*/  LDL.LU R24, [R1+0x2d4] ;  /* 0x0002d40001187983 */ /* 0x000f280000300800 */
[----:B0-----:R-:W4:Y:S04]  /*d6b0*/  LDL.LU R0, [R1+0x2d8] ;  /* 0x0002d80001007983 */ /* 0x001f280000300800 */
[----:B-1----:R-:W4:Y:S04]  /*d6c0*/  LDL.LU R2, [R1+0x2dc] ;  /* 0x0002dc0001027983 */ /* 0x002f280000300800 */
[----:B------:R-:W4:Y:S01]  /*d6d0*/  LDL.LU R3, [R1+0x2e0] ;  /* 0x0002e00001037983 */ /* 0x000f220000300800 */
[----:B------:R-:W-:-:S05]  /*d6e0*/  FADD R140, R28, R140 ;  /* 0x0000008c1c8c7221 */ /* 0x000fca0000000000 */
[----:B------:R0:W-:Y:S04]  /*d6f0*/  STL [R1+0x268], R140 ;  /* 0x0002688c01007387 */ /* 0x0001e80000100800 */
[----:B0-----:R-:W4:Y:S01]  /*d700*/  LDL.LU R140, [R1+0x4a4] ;  /* 0x0004a400018c7983 */ /* 0x001f220000300800 */
[----:B------:R-:W-:-:S03]  /*d710*/  FADD R141, R29, R141 ;  /* 0x0000008d1d8d7221 */ /* 0x000fc60000000000 */
[----:B------:R-:W4:Y:S04]  /*d720*/  LDL.LU R28, [R1+0x2c4] ;  /* 0x0002c400011c7983 */ /* 0x000f280000300800 */
        /* <DEDUP_REMOVED lines=20> */
[----:B------:R0:W-:Y:S01]  /*d870*/  STL [R1+0x280], R146 ;  /* 0x0002809201007387 */ /* 0x0001e20000100800 */
[----:B-----5:R-:W-:-:S03]  /*d880*/  FADD R147, R35, R147 ;  /* 0x0000009323937221 */ /* 0x020fc60000000000 */
[----:B0-----:R-:W5:Y:S04]  /*d890*/  LDL.LU R146, [R1+0x48c] ;  /* 0x00048c0001927983 */ /* 0x001f680000300800 */
[----:B------:R-:W5:Y:S04]  /*d8a0*/  LDL.LU R34, [R1+0x2ac] ;  /* 0x0002ac0001227983 */ /* 0x000f680000300800 */
[----:B------:R0:W-:Y:S01]  /*d8b0*/  STL [R1+0x284], R147 ;  /* 0x0002849301007387 */ /* 0x0001e20000100800 */
[----:B------:R-:W-:-:S03]  /*d8c0*/  FADD R148, R36, R148 ;  /* 0x0000009424947221 */ /* 0x000fc60000000000 */
[----:B0-----:R-:W5:Y:S04]  /*d8d0*/  LDL.LU R147, [R1+0x488] ;  /* 0x0004880001937983 */ /* 0x001f680000300800 */
[----:B------:R-:W5:Y:S01]  /*d8e0*/  LDL.LU R35, [R1+0x2a8] ;  /* 0x0002a80001237983 */ /* 0x000f620000300800 */
[----:B------:R-:W-:-:S03]  /*d8f0*/  FADD R149, R37, R149 ;  /* 0x0000009525957221 */ /* 0x000fc60000000000 */
[----:B------:R0:W-:Y:S01]  /*d900*/  STL [R1+0x288], R148 ;  /* 0x0002889401007387 */ /* 0x0001e20000100800 */
[----:B------:R-:W-:Y:S01]  /*d910*/  FADD R150, R38, R150 ;  /* 0x0000009626967221 */ /* 0x000fe20000000000 */
[----:B------:R-:W-:Y:S02]  /*d920*/  FADD R151, R39, R151 ;  /* 0x0000009727977221 */ /* 0x000fe40000000000 */
[----:B0-----:R-:W5:Y:S04]  /*d930*/  LDL.LU R148, [R1+0x484] ;  /* 0x0004840001947983 */ /* 0x001f680000300800 */
[----:B------:R-:W5:Y:S04]  /*d940*/  LDL.LU R36, [R1+0x2a4] ;  /* 0x0002a40001247983 */ /* 0x000f680000300800 */
[----:B------:R0:W-:Y:S04]  /*d950*/  STL [R1+0x28c], R149 ;  /* 0x00028c9501007387 */ /* 0x0001e80000100800 */
[----:B0-----:R-:W5:Y:S04]  /*d960*/  LDL.LU R149, [R1+0x480] ;  /* 0x0004800001957983 */ /* 0x001f680000300800 */
[----:B------:R-:W5:Y:S04]  /*d970*/  LDL.LU R37, [R1+0x2a0] ;  /* 0x0002a00001257983 */ /* 0x000f680000300800 */
[----:B------:R0:W-:Y:S04]  /*d980*/  STL [R1+0x290], R150 ;  /* 0x0002909601007387 */ /* 0x0001e80000100800 */
[----:B0-----:R-:W5:Y:S04]  /*d990*/  LDL.LU R150, [R1+0x47c] ;  /* 0x00047c0001967983 */ /* 0x001f680000300800 */
[----:B------:R-:W5:Y:S04]  /*d9a0*/  LDL.LU R38, [R1+0x29c] ;  /* 0x00029c0001267983 */ /* 0x000f680000300800 */
[----:B------:R0:W-:Y:S04]  /*d9b0*/  STL [R1+0x294], R151 ;  /* 0x0002949701007387 */ /* 0x0001e80000100800 */
[----:B0-----:R-:W5:Y:S04]  /*d9c0*/  LDL.LU R151, [R1+0x478] ;  /* 0x0004780001977983 */ /* 0x001f680000300800 */
[----:B------:R-:W5:Y:S01]  /*d9d0*/  LDL.LU R39, [R1+0x298] ;  /* 0x0002980001277983 */ /* 0x000f620000300800 */
[----:B--2---:R-:W-:Y:S01]  /*d9e0*/  FADD R27, R52, R27 ;  /* 0x0000001b341b7221 */ /* 0x004fe20000000000 */
[----:B---3--:R-:W-:Y:S01]  /*d9f0*/  FADD R26, R53, R26 ;  /* 0x0000001a351a7221 */ /* 0x008fe20000000000 */
[----:B----4-:R-:W-:Y:S01]  /*da00*/  FADD R25, R54, R25 ;  /* 0x0000001936197221 */ /* 0x010fe20000000000 */
[----:B------:R-:W-:Y:S01]  /*da10*/  FADD R24, R55, R24 ;  /* 0x0000001837187221 */ /* 0x000fe20000000000 */
        /* <DEDUP_REMOVED lines=9> */
[----:B-----5:R-:W-:Y:S01]  /*dab0*/  FADD R34, R45, R34 ;  /* 0x000000222d227221 */ /* 0x020fe20000000000 */
[----:B------:R-:W-:Y:S01]  /*dac0*/  FADD R35, R44, R35 ;  /* 0x000000232c237221 */ /* 0x000fe20000000000 */
[----:B------:R-:W-:Y:S01]  /*dad0*/  FADD R36, R43, R36 ;  /* 0x000000242b247221 */ /* 0x000fe20000000000 */
[----:B------:R-:W-:Y:S01]  /*dae0*/  FADD R37, R42, R37 ;  /* 0x000000252a257221 */ /* 0x000fe20000000000 */
[----:B------:R-:W-:Y:S01]  /*daf0*/  FADD R38, R41, R38 ;  /* 0x0000002629267221 */ /* 0x000fe20000000000 */
[----:B------:R-:W-:-:S05]  /*db00*/  FADD R39, R40, R39 ;  /* 0x0000002728277221 */ /* 0x000fca0000000000 */
[----:B------:R0:W-:Y:S04]  /*db10*/  STL [R1+0x298], R39 ;  /* 0x0002982701007387 */ /* 0x0001e80000100800 */
        /* <DEDUP_REMOVED lines=15> */
[----:B------:R-:W5:Y:S04]  /*dc10*/  LDL.LU R51, [R1+0x2e4] ;  /* 0x0002e40001337983 */ /* 0x000f680000300800 */
[----:B------:R5:W-:Y:S04]  /*dc20*/  STL [R1+0x2d8], R0 ;  /* 0x0002d80001007387 */ /* 0x000be80000100800 */
[----:B------:R-:W5:Y:S04]  /*dc30*/  LDL.LU R50, [R1+0x2e8] ;  /* 0x0002e80001327983 */ /* 0x000f680000300800 */
[----:B------:R5:W-:Y:S04]  /*dc40*/  STL [R1+0x2dc], R2 ;  /* 0x0002dc0201007387 */ /* 0x000be80000100800 */
[----:B------:R-:W5:Y:S04]  /*dc50*/  LDL.LU R49, [R1+0x2ec] ;  /* 0x0002ec0001317983 */ /* 0x000f680000300800 */
[----:B------:R5:W-:Y:S04]  /*dc60*/  STL [R1+0x2e0], R3 ;  /* 0x0002e00301007387 */ /* 0x000be80000100800 */
[----:B------:R-:W5:Y:S04]  /*dc70*/  LDL.LU R48, [R1+0x2f0] ;  /* 0x0002f00001307983 */ /* 0x000f680000300800 */
        /* <DEDUP_REMOVED lines=8> */
[----:B0-----:R-:W5:Y:S04]  /*dd00*/  LDL.LU R39, [R1+0x314] ;  /* 0x0003140001277983 */ /* 0x001f680000300800 */
[----:B-1----:R-:W5:Y:S04]  /*dd10*/  LDL.LU R38, [R1+0x318] ;  /* 0x0003180001267983 */ /* 0x002f680000300800 */
[----:B--2---:R-:W2:Y:S04]  /*dd20*/  LDL.LU R37, [R1+0x31c] ;  /* 0x00031c0001257983 */ /* 0x004ea80000300800 */
[----:B---3--:R-:W3:Y:S04]  /*dd30*/  LDL.LU R36, [R1+0x320] ;  /* 0x0003200001247983 */ /* 0x008ee80000300800 */
[----:B----4-:R-:W4:Y:S04]  /*dd40*/  LDL.LU R35, [R1+0x324] ;  /* 0x0003240001237983 */ /* 0x010f280000300800 */
[----:B-----5:R-:W5:Y:S04]  /*dd50*/  LDL.LU R34, [R1+0x328] ;  /* 0x0003280001227983 */ /* 0x020f680000300800 */
        /* <DEDUP_REMOVED lines=12> */
[----:B------:R-:W5:Y:S01]  /*de20*/  LDL.LU R3, [R1+0x35c] ;  /* 0x00035c0001037983 */ /* 0x000f620000300800 */
[----:B------:R-:W-:Y:S01]  /*de30*/  FADD R51, R59, R51 ;  /* 0x000000333b337221 */ /* 0x000fe20000000000 */
[----:B------:R-:W-:-:S04]  /*de40*/  FADD R50, R60, R50 ;  /* 0x000000323c327221 */ /* 0x000fc80000000000 */
        /* <DEDUP_REMOVED lines=25> */
[----:B--2---:R-:W-:-:S03]  /*dfe0*/  FADD R37, R73, R37 ;  /* 0x0000002549257221 */ /* 0x004fc60000000000 */
[----:B------:R2:W-:Y:S01]  /*dff0*/  STL [R1+0x318], R38 ;  /* 0x0003182601007387 */ /* 0x0005e20000100800 */
[----:B---3--:R-:W-:-:S03]  /*e000*/  FADD R36, R74, R36 ;  /* 0x000000244a247221 */ /* 0x008fc60000000000 */
[----:B------:R3:W-:Y:S01]  /*e010*/  STL [R1+0x31c], R37 ;  /* 0x00031c2501007387 */ /* 0x0007e20000100800 */
[----:B----4-:R-:W-:-:S03]  /*e020*/  FADD R35, R75, R35 ;  /* 0x000000234b237221 */ /* 0x010fc60000000000 */
[----:B------:R4:W-:Y:S01]  /*e030*/  STL [R1+0x320], R36 ;  /* 0x0003202401007387 */ /* 0x0009e20000100800 */
[----:B-----5:R-:W-:-:S03]  /*e040*/  FADD R34, R76, R34 ;  /* 0x000000224c227221 */ /* 0x020fc60000000000 */
        /* <DEDUP_REMOVED lines=24> */
[----:B0-----:R-:W5:Y:S01]  /*e1d0*/  LDL.LU R51, [R1+0x360] ;  /* 0x0003600001337983 */ /* 0x001f620000300800 */
[----:B------:R-:W-:-:S03]  /*e1e0*/  FADD R3, R89, R3 ;  /* 0x0000000359037221 */ /* 0x000fc60000000000 */
[----:B------:R0:W-:Y:S04]  /*e1f0*/  STL [R1+0x354], R0 ;  /* 0x0003540001007387 */ /* 0x0001e80000100800 */
[----:B-1----:R-:W5:Y:S04]  /*e200*/  LDL.LU R50, [R1+0x364] ;  /* 0x0003640001327983 */ /* 0x002f680000300800 */
        /* <DEDUP_REMOVED lines=181> */
[----:B------:R-:W-:Y:S01]  /*ed60*/  FADD R2, R150, R2 ;  /* 0x0000000296027221 */ /* 0x000fe20000000000 */
[----:B------:R-:W-:-:S05]  /*ed70*/  FADD R3, R3, R151 ;  /* 0x0000009703037221 */ /* 0x000fca0000000000 */
[----:B------:R0:W-:Y:S04]  /*ed80*/  STL [R1+0x454], R3 ;  /* 0x0004540301007387 */ /* 0x0001e80000100800 */
[----:B------:R0:W-:Y:S04]  /*ed90*/  STL [R1+0x44c], R0 ;  /* 0x00044c0001007387 */ /* 0x0001e80000100800 */
[----:B------:R0:W-:Y:S02]  /*eda0*/  STL [R1+0x450], R2 ;  /* 0x0004500201007387 */ /* 0x0001e40000100800 */
.L_x_33:
[----:B0-----:R-:W0:Y:S02]  /*edb0*/  LDC R0, c[0x0][0x28c] ;  /* 0x0000a300ff007b82 */ /* 0x001e240000000800 */
[----:B0-----:R-:W-:-:S13]  /*edc0*/  ISETP.GE.AND P0, PT, R0, 0x1, PT ;  /* 0x000000010000780c */ /* 0x001fda0003f06270 */
[----:B------:R-:W-:Y:S05]  /*edd0*/  @!P0 BRA `(.L_x_34) ;  /* 0x0000000000688947 */ /* 0x000fea0003800000 */
[----:B------:R-:W-:-:S06]  /*ede0*/  UISETP.NE.AND UP0, UPT, UR24, 0x3, UPT ;  /* 0x000000031800788c */ /* 0x000fcc000bf05270 */
[----:B------:R-:W-:-:S13]  /*edf0*/  PLOP3.LUT P0, PT, PT, PT, UP0, 0x80, 0x0 ;  /* 0x000000000000781c */ /* 0x000fda0003f0f008 */
[----:B------:R-:W-:Y:S05]  /*ee00*/  @!P0 BRA `(.L_x_35) ;  /* 0x0000000000048947 */ /* 0x000fea0003800000 */
[----:B------:R-:W-:Y:S01]  /*ee10*/  BPT.TRAP 0x1 ;  /* 0x000000040000795c */ /* 0x000fe20000300000 */
.L_x_35:
[----:B------:R-:W4:Y:S01]  /*ee20*/  LDL R0, [R1+0x458] ;  /* 0x0004580001007983 */ /* 0x000f220000100800 */
[----:B------:R-:W-:Y:S01]  /*ee30*/  BSSY B0, `(.L_x_36) ;  /* 0x0000010000007945 */ /* 0x000fe20003800000 */
[----:B----4-:R-:W-:-:S13]  /*ee40*/  ISETP.NE.AND P0, PT, R0, RZ, PT ;  /* 0x000000ff0000720c */ /* 0x010fda0003f05270 */
[----:B------:R-:W-:Y:S05]  /*ee50*/  @!P0 BRA `(.L_x_37) ;  /* 0x0000000000348947 */ /* 0x000fea0003800000 */
[----:B------:R-:W4:Y:S01]  /*ee60*/  LDL R2, [R1+0x45c] ;  /* 0x00045c0001027983 */ /* 0x000f220000100800 */
[----:B------:R-:W-:-:S04]  /*ee70*/  UISETP.LT.AND UP0, UPT, UR9, 0x1, UPT ;  /* 0x000000010900788c */ /* 0x000fc8000bf01270 */
[----:B------:R-:W-:-:S04]  /*ee80*/  USEL UR8, UR9, 0x1, UP0 ;  /* 0x0000000109087887 */ /* 0x000fc80008000000 */
[----:B------:R-:W-:-:S04]  /*ee90*/  UIADD3 UR8, UR5, UR9, -UR8 ;  /* 0x0000000905087290 */ /* 0x000fc8000fffe808 */
[----:B------:R-:W-:-:S04]  /*eea0*/  USHF.R.U32.HI UR6, URZ, 0x1, UR8 ;  /* 0x000000013f067899 */ /* 0x000fc80008011608 */
[----:B------:R-:W-:-:S04]  /*eeb0*/  UIMAD.WIDE.U32 UR6, UR6, -0x6db6db6d, URZ ;  /* 0x92492493060678a5 */ /* 0x000fc8000f8e003f */
[----:B------:R-:W-:-:S04]  /*eec0*/  USHF.R.U32.HI UR6, URZ, 0x2, UR7 ;  /* 0x000000023f067899 */ /* 0x000fc80008011607 */
[----:B------:R-:W-:-:S04]  /*eed0*/  UIMAD UR8, UR6, -0xe, UR8 ;  /* 0xfffffff2060878a4 */ /* 0x000fc8000f8e0208 */
[----:B------:R-:W-:-:S04]  /*eee0*/  ULEA UR8, UR8, UR11, 0x3 ;  /* 0x0000000b08087291 */ /* 0x000fc8000f8e183f */
[----:B------:R-:W-:-:S06]  /*eef0*/  UIADD3 UR8, UR8, 0x70, URZ ;  /* 0x0000007008087890 */ /* 0x000fcc000fffe03f */
[----:B------:R-:W-:-:S05]  /*ef00*/  IMAD.U32 R0, RZ, RZ, UR8 ;  /* 0x00000008ff007e24 */ /* 0x000fca000f8e00ff */
[----:B----4-:R-:W-:-:S04]  /*ef10*/  PRMT R0, R2, 0x654, R0 ;  /* 0x0000065402007816 */ /* 0x010fc80000000000 */
[----:B------:R0:W-:Y:S03]  /*ef20*/  SYNCS.ARRIVE.TRANS64.RED.A1T0 RZ, [R0+URZ], RZ ;  /* 0x000000ff00ff79a7 */ /* 0x0001e6000810043f */
.L_x_37:
[----:B------:R-:W-:Y:S05]  /*ef30*/  BSYNC B0 ;  /* 0x0000000000007941 */ /* 0x000fea0003800000 */
.L_x_36:
[----:B------:R-:W-:-:S06]  /*ef40*/  UISETP.GT.U32.AND UP0, UPT, UR13, 0x1, UPT ;  /* 0x000000010d00788c */ /* 0x000fcc000bf04070 */
[----:B------:R-:W-:-:S13]  /*ef50*/  PLOP3.LUT P0, PT, PT, PT, UP0, 0x80, 0x0 ;  /* 0x000000000000781c */ /* 0x000fda0003f0f008 */
[----:B------:R-:W-:Y:S05]  /*ef60*/  @P0 BRA `(.L_x_34) ;  /* 0x0000000000040947 */ /* 0x000fea0003800000 */
[----:B------:R-:W-:Y:S01]  /*ef70*/  BPT.TRAP 0x1 ;  /* 0x000000040000795c */ /* 0x000fe20000300000 */
.L_x_34:
[----:B------:R-:W4:Y:S01]  /*ef80*/  LDL.LU R26, [R1+0x46c] ;  /* 0x00046c00011a7983 */ /* 0x000f220000300800 */
[----:B------:R-:W5:Y:S01]  /*ef90*/  LDC R3, c[0x0][0x288] ;  /* 0x0000a200ff037b82 */ /* 0x000f620000000800 */
[----:B------:R-:W0:Y:S01]  /*efa0*/  S2R R25, SR_TID.X ;  /* 0x0000000000197919 */ /* 0x000e220000002100 */
[----:B------:R-:W-:Y:S02]  /*efb0*/  UIADD3 UR11, UR9, UR5, URZ ;  /* 0x00000005090b7290 */ /* 0x000fe4000fffe03f */
[----:B------:R-:W-:Y:S01]  /*efc0*/  USHF.R.S32.HI UR12, URZ, 0x1f, UR10 ;  /* 0x0000001f3f0c7899 */ /* 0x000fe2000801140a */
[----:B------:R-:W2:Y:S01]  /*efd0*/  LDL.LU R24, [R1+0x468] ;  /* 0x0004680001187983 */ /* 0x000ea20000300800 */
[----:B------:R-:W-:Y:S01]  /*efe0*/  UISETP.GT.U32.AND UP0, UPT, UR11, 0xd, UPT ;  /* 0x0000000d0b00788c */ /* 0x000fe2000bf04070 */
[----:B------:R-:W-:Y:S01]  /*eff0*/  IMAD.MOV.U32 R39, RZ, RZ, -0x1 ;  /* 0xffffffffff277424 */ /* 0x000fe200078e00ff */
[----:B------:R-:W-:Y:S01]  /*f000*/  ULDC UR6, c[0x0][0x284] ;  /* 0x0000a10000067ab9 */ /* 0x000fe20000000800 */
[----:B------:R-:W-:Y:S01]  /*f010*/  ULDC.64 UR14, c[0x0][0x5d0] ;  /* 0x00017400000e7ab9 */ /* 0x000fe20000000a00 */
[----:B------:R-:W-:-:S02]  /*f020*/  UISETP.LT.U32.AND UP0, UPT, UR9, 0xe, UP0 ;  /* 0x0000000e0900788c */ /* 0x000fc40008701070 */
[----:B------:R-:W-:Y:S02]  /*f030*/  UIMAD UR5, UR12, UR14, URZ ;  /* 0x0000000e0c0572a4 */ /* 0x000fe4000f8e023f */
[----:B------:R-:W-:Y:S02]  /*f040*/  UISETP.GE.U32.AND UP1, UPT, UR9, 0xe, UPT ;  /* 0x0000000e0900788c */ /* 0x000fe4000bf26070 */
[----:B------:R-:W-:Y:S02]  /*f050*/  UIMAD UR8, UR10, UR15, UR5 ;  /* 0x0000000f0a0872a4 */ /* 0x000fe4000f8e0205 */
[----:B------:R-:W-:-:S04]  /*f060*/  USEL UR5, URZ, 0x1, !UP0 ;  /* 0x000000013f057887 */ /* 0x000fc8000c000000 */
[----:B------:R-:W-:Y:S01]  /*f070*/  ULOP3.LUT UR4, UR4, UR5, URZ, 0x3c, !UPT ;  /* 0x0000000504047292 */ /* 0x000fe2000f8e3c3f */
[C---:B0-----:R-:W-:Y:S01]  /*f080*/  LOP3.LUT R2, R25.reuse, 0x3, RZ, 0xc0, !PT ;  /* 0x0000000319027812 */ /* 0x041fe200078ec0ff */
[----:B------:R-:W-:Y:S01]  /*f090*/  IMAD.SHL.U32 R30, R25, 0x2, RZ ;  /* 0x00000002191e7824 */ /* 0x000fe200078e00ff */
[----:B------:R-:W-:-:S03]  /*f0a0*/  SHF.R.U32.HI R32, RZ, 0x7, R25 ;  /* 0x00000007ff207819 */ /* 0x000fc60000011619 */
[----:B-----5:R-:W-:Y:S01]  /*f0b0*/  IMAD R2, R2, -0x2, R3 ;  /* 0xfffffffe02027824 */ /* 0x020fe200078e0203 */
[----:B------:R-:W-:Y:S02]  /*f0c0*/  LOP3.LUT R32, R32, 0x1, RZ, 0xc0, !PT ;  /* 0x0000000120207812 */ /* 0x000fe400078ec0ff */
[----:B------:R-:W-:-:S03]  /*f0d0*/  LOP3.LUT R30, R30, 0x6, RZ, 0xc0, !PT ;  /* 0x000000061e1e7812 */ /* 0x000fc600078ec0ff */
[----:B------:R-:W-:Y:S02]  /*f0e0*/  IMAD.SHL.U32 R33, R32, 0x40, RZ ;  /* 0x0000004020217824 */ /* 0x000fe400078e00ff */
[----:B----4-:R-:W-:-:S04]  /*f0f0*/  IMAD.WIDE R34, R26, 0x100, RZ ;  /* 0x000001001a227825 */ /* 0x010fc800078e02ff */
[----:B--2---:R-:W-:Y:S01]  /*f100*/  IMAD.SHL.U32 R0, R24, 0x100, RZ ;  /* 0x0000010018007824 */ /* 0x004fe200078e00ff */
[----:B------:R-:W-:Y:S01]  /*f110*/  PRMT R30, R30, 0x6540, R24 ;  /* 0x000065401e1e7816 */ /* 0x000fe20000000018 */
[----:B------:R-:W-:-:S03]  /*f120*/  IMAD.U32 R24, RZ, RZ, UR14 ;  /* 0x0000000eff187e24 */ /* 0x000fc6000f8e00ff */
[----:B------:R-:W-:Y:S01]  /*f130*/  ISETP.GE.AND P0, PT, R0, R3, PT ;  /* 0x000000030000720c */ /* 0x000fe20003f06270 */
[----:B------:R-:W-:Y:S01]  /*f140*/  IMAD.IADD R0, R2, 0x1, -R0 ;  /* 0x0000000102007824 */ /* 0x000fe200078e0a00 */
[----:B------:R-:W-:Y:S02]  /*f150*/  SHF.R.U32.HI R2, RZ, 0x2, R25 ;  /* 0x00000002ff027819 */ /* 0x000fe40000011619 */
[----:B------:R-:W-:Y:S02]  /*f160*/  LOP3.LUT R3, R25, 0x60, RZ, 0xc0, !PT ;  /* 0x0000006019037812 */ /* 0x000fe400078ec0ff */
[----:B------:R-:W-:Y:S02]  /*f170*/  LOP3.LUT R2, R2, 0x7, RZ, 0xc0, !PT ;  /* 0x0000000702027812 */ /* 0x000fe400078ec0ff */
[----:B------:R-:W-:Y:S02]  /*f180*/  SHF.R.U32.HI R3, RZ, 0x1, R3 ;  /* 0x00000001ff037819 */ /* 0x000fe40000011603 */
[----:B------:R-:W-:-:S02]  /*f190*/  LOP3.LUT R33, R33, 0x40, R2, 0xe2, !PT ;  /* 0x0000004021217812 */ /* 0x000fc400078ee202 */
[----:B------:R-:W-:Y:S02]  /*f1a0*/  IADD3 R2, RZ, -R3, -R2 ;  /* 0x80000003ff027210 */ /* 0x000fe40007ffe802 */
[----:B------:R-:W-:Y:S02]  /*f1b0*/  SHF.R.S32.HI R31, RZ, 0x1f, R30 ;  /* 0x0000001fff1f7819 */ /* 0x000fe4000001141e */
[----:B------:R-:W-:Y:S01]  /*f1c0*/  LOP3.LUT R33, R34, R33, R3, 0xfe, !PT ;  /* 0x0000002122217212 */ /* 0x000fe200078efe03 */
[----:B------:R-:W-:Y:S02]  /*f1d0*/  IMAD R32, R32, -0x40, R2 ;  /* 0xffffffc020207824 */ /* 0x000fe400078e0202 */
[----:B------:R-:W-:Y:S02]  /*f1e0*/  IMAD.SHL.U32 R2, R26, 0x100, RZ ;  /* 0x000001001a027824 */ /* 0x000fe400078e00ff */
[----:B------:R-:W-:-:S03]  /*f1f0*/  IMAD.WIDE.U32 R24, R24, UR10, R30 ;  /* 0x0000000a18187c25 */ /* 0x000fc6000f8e001e */
[C---:B------:R-:W-:Y:S01]  /*f200*/  IADD3 R32, -R2.reuse, UR6, R32 ;  /* 0x0000000602207c10 */ /* 0x040fe2000fffe120 */
[----:B------:R-:W-:Y:S01]  /*f210*/  VIADD R25, R25, UR8 ;  /* 0x0000000819197c36 */ /* 0x000fe20008000000 */
[----:B------:R-:W-:Y:S01]  /*f220*/  ISETP.GE.OR P0, PT, R2, UR6, P0 ;  /* 0x0000000602007c0c */ /* 0x000fe20008706670 */
[----:B------:R-:W-:-:S04]  /*f230*/  USHF.R.U32.HI UR6, URZ, 0x1, UR11 ;  /* 0x000000013f067899 */ /* 0x000fc8000801160b */
[----:B------:R-:W-:-:S04]  /*f240*/  UIMAD.WIDE.U32 UR6, UR6, -0x6db6db6d, URZ ;  /* 0x92492493060678a5 */ /* 0x000fc8000f8e003f */
[----:B------:R-:W-:-:S04]  /*f250*/  USHF.R.U32.HI UR6, URZ, 0x2, UR7 ;  /* 0x000000023f067899 */ /* 0x000fc80008011607 */
[----:B------:R-:W-:Y:S02]  /*f260*/  UIMAD UR5, UR6, -0xe, UR11 ;  /* 0xfffffff2060578a4 */ /* 0x000fe4000f8e020b */
[----:B------:R-:W-:Y:S01]  /*f270*/  @UP1 ULOP3.LUT UR4, UR4, 0x1, UR6, 0x78, !UPT ;  /* 0x0000000104041892 */ /* 0x000fe2000f8e7806 */
[----:B------:R-:W-:Y:S11]  /*f280*/  @P0 BRA `(.L_x_38) ;  /* 0x0000012400bc0947 */ /* 0x000ff60003800000 */
[----:B------:R-:W0:Y:S01]  /*f290*/  LDC.64 R26, c[0x0][0x5c8] ;  /* 0x00017200ff1a7b82 */ /* 0x000e220000000a00 */
[----:B------:R-:W-:Y:S01]  /*f2a0*/  ULDC.64 UR6, c[0x0][0x5c0] ;  /* 0x0001700000067ab9 */ /* 0x000fe20000000a00 */
[----:B------:R-:W-:Y:S01]  /*f2b0*/  BSSY B0, `(.L_x_38) ;  /* 0x000126c000007945 */ /* 0x000fe20003800000 */
[-C--:B0-----:R-:W-:Y:S01]  /*f2c0*/  IMAD R2, R35, R26.reuse, RZ ;  /* 0x0000001a23027224 */ /* 0x081fe200078e02ff */
[----:B------:R-:W-:Y:S01]  /*f2d0*/  SHF.L.U64.HI R36, R26, 0x3, R27 ;  /* 0x000000031a247819 */ /* 0x000fe2000001021b */
[----:B------:R-:W-:-:S04]  /*f2e0*/  IMAD.WIDE.U32 R24, R33, R26, R24 ;  /* 0x0000001a21187225 */ /* 0x000fc800078e0018 */
[----:B------:R-:W-:Y:S01]  /*f2f0*/  IMAD R2, R33, R27, R2 ;  /* 0x0000001b21027224 */ /* 0x000fe200078e0202 */
[C---:B------:R-:W-:Y:S01]  /*f300*/  LEA R28, P2, R26.reuse, R24, 0x7 ;  /* 0x000000181a1c7211 */ /* 0x040fe200078438ff */
[----:B------:R-:W-:Y:S02]  /*f310*/  IMAD.SHL.U32 R3, R26, 0x8, RZ ;  /* 0x000000081a037824 */ /* 0x000fe400078e00ff */
[----:B------:R-:W-:Y:S01]  /*f320*/  IMAD.IADD R25, R25, 0x1, R2 ;  /* 0x0000000119197824 */ /* 0x000fe200078e0202 */
[C---:B------:R-:W-:Y:S02]  /*f330*/  IADD3 R2, P5, R24.reuse, UR6, RZ ;  /* 0x0000000618027c10 */ /* 0x040fe4000ffbe0ff */
[----:B------:R-:W-:Y:S02]  /*f340*/  IADD3 R24, P0, P1, R24, UR6, R3 ;  /* 0x0000000618187c10 */ /* 0x000fe4000f91e003 */
[----:B------:R-:W-:Y:S02]  /*f350*/  LEA.HI.X R29, R26, R25, R27, 0x7, P2 ;  /* 0x000000191a1d7211 */ /* 0x000fe400010f3c1b */
[----:B------:R-:W-:-:S02]  /*f360*/  IADD3 R26, P2, P3, R28, UR6, R3 ;  /* 0x000000061c1a7c10 */ /* 0x000fc4000fb5e003 */
[----:B------:R-:W-:Y:S02]  /*f370*/  IADD3.X R3, R25, UR7, RZ, P5, !PT ;  /* 0x0000000719037c10 */ /* 0x000fe4000affe4ff */
[----:B------:R-:W-:Y:S02]  /*f380*/  FSETP.NEU.AND P5, PT, RZ, UR23, PT ;  /* 0x00000017ff007c0b */ /* 0x000fe4000bfad000 */
[----:B------:R-:W-:Y:S02]  /*f390*/  IADD3 R28, P6, R28, UR6, RZ ;  /* 0x000000061c1c7c10 */ /* 0x000fe4000ffde0ff */
[--C-:B------:R-:W-:Y:S02]  /*f3a0*/  IADD3.X R27, R29, UR7, R36.reuse, P2, P3 ;  /* 0x000000071d1b7c10 */ /* 0x100fe400097e6424 */
[----:B------:R-:W-:Y:S02]  /*f3b0*/  IADD3.X R25, R25, UR7, R36, P0, P1 ;  /* 0x0000000719197c10 */ /* 0x000fe400087e2424 */
[----:B------:R-:W-:-:S05]  /*f3c0*/  IADD3.X R29, R29, UR7, RZ, P6, !PT ;  /* 0x000000071d1d7c10 */ /* 0x000fca000b7fe4ff */
[----:B------:R-:W-:Y:S05]  /*f3d0*/  @!P5 BRA `(.L_x_39) ;  /* 0x000000d800fcd947 */ /* 0x000fea0003800000 */
[----:B------:R-:W-:Y:S01]  /*f3e0*/  ULDC.64 UR6, c[0x0][0x5b8] ;  /* 0x00016e0000067ab9 */ /* 0x000fe20000000a00 */
[----:B------:R-:W-:Y:S01]  /*f3f0*/  BSSY B1, `(.L_x_40) ;  /* 0x0000013000017945 */ /* 0x000fe20003800000 */
[----:B------:R-:W-:Y:S01]  /*f400*/  IMAD.U32 R36, RZ, RZ, UR6 ;  /* 0x00000006ff247e24 */ /* 0x000fe2000f8e00ff */
[----:B------:R-:W-:-:S03]  /*f410*/  UIMAD UR6, UR12, UR6, URZ ;  /* 0x000000060c0672a4 */ /* 0x000fc6000f8e023f */
[----:B------:R-:W-:Y:S01]  /*f420*/  IMAD.WIDE.U32 R30, R36, UR10, R30 ;  /* 0x0000000a241e7c25 */ /* 0x000fe2000f8e001e */
[----:B------:R-:W-:-:S03]  /*f430*/  UIMAD UR6, UR10, UR7, UR6 ;  /* 0x000000070a0672a4 */ /* 0x000fc6000f8e0206 */
[----:B------:R-:W-:Y:S01]  /*f440*/  IMAD.MOV.U32 R36, RZ, RZ, R30 ;  /* 0x000000ffff247224 */ /* 0x000fe200078e001e */
[----:B------:R-:W-:Y:S02]  /*f450*/  ULDC.64 UR10, c[0x0][0x5a8] ;  /* 0x00016a00000a7ab9 */ /* 0x000fe40000000a00 */
[----:B------:R-:W-:Y:S01]  /*f460*/  VIADD R37, R31, UR6 ;  /* 0x000000061f257c36 */ /* 0x000fe20008000000 */
[----:B------:R-:W-:Y:S02]  /*f470*/  ULDC.64 UR6, c[0x0][0x5b0] ;  /* 0x00016c0000067ab9 */ /* 0x000fe40000000a00 */
[----:B------:R-:W-:Y:S02]  /*f480*/  IMAD R38, R35, UR6, RZ ;  /* 0x0000000623267c24 */ /* 0x000fe4000f8e02ff */
[----:B------:R-:W-:-:S04]  /*f490*/  IMAD.WIDE.U32 R30, R33, UR6, R36 ;  /* 0x00000006211e7c25 */ /* 0x000fc8000f8e0024 */
[----:B------:R-:W-:Y:S01]  /*f4a0*/  IMAD R38, R33, UR7, R38 ;  /* 0x0000000721267c24 */ /* 0x000fe2000f8e0226 */
[----:B------:R-:W-:-:S04]  /*f4b0*/  IADD3 R30, P0, R30, UR10, RZ ;  /* 0x0000000a1e1e7c10 */ /* 0x000fc8000ff1e0ff */
[--C-:B------:R-:W-:Y:S02]  /*f4c0*/  IADD3.X R31, R31, UR11, R38.reuse, P0, !PT ;  /* 0x0000000b1f1f7c10 */ /* 0x100fe400087fe426 */
[----:B------:R-:W-:Y:S02]  /*f4d0*/  ISETP.GE.AND P0, PT, R32, 0x1, PT ;  /* 0x000000012000780c */ /* 0x000fe40003f06270 */
[----:B------:R-:W-:Y:S02]  /*f4e0*/  PRMT R38, RZ, 0x7610, R38 ;  /* 0x00007610ff267816 */ /* 0x000fe40000000026 */
[----:B------:R-:W-:-:S13]  /*f4f0*/  ISETP.LT.OR P1, PT, R0, 0x1, !P0 ;  /* 0x000000010000780c */ /* 0x000fda0004721670 */
[----:B------:R-:W-:Y:S05]  /*f500*/  @P1 BRA `(.L_x_41) ;  /* 0x0000000000041947 */ /* 0x000fea0003800000 */
[----:B------:R0:W5:Y:S02]  /*f510*/  LDG.E.U8 R38, desc[UR20][R30.64] ;  /* 0x000000141e267981 */ /* 0x000164000c1e1100 */
.L_x_41:
[----:B------:R-:W-:Y:S05]  /*f520*/  BSYNC B1 ;  /* 0x0000000000017941 */ /* 0x000fea0003800000 */
.L_x_40:
[----:B-----5:R-:W-:Y:S01]  /*f530*/  LOP3.LUT R38, R38, 0xff, RZ, 0xc0, !PT ;  /* 0x000000ff26267812 */ /* 0x020fe200078ec0ff */
[----:B------:R-:W-:Y:S03]  /*f540*/  BSSY B1, `(.L_x_42) ;  /* 0x000000b000017945 */ /* 0x000fe60003800000 */
[----:B------:R-:W-:-:S05]  /*f550*/  F2FP.F16.E4M3.UNPACK_B R38, R38 ;  /* 0x00000026ff26723e */ /* 0x000fca00020006ff */
[----:B------:R-:W-:-:S05]  /*f560*/  HADD2.F32 R38, -RZ, R38.H0_H0 ;  /* 0x20000026ff267230 */ /* 0x000fca0000004100 */
[----:B------:R-:W-:-:S04]  /*f570*/  FMUL R38, R38, UR23 ;  /* 0x0000001726267c20 */ /* 0x000fc80008400000 */
[----:B------:R-:W-:-:S05]  /*f580*/  FFMA R4, R4, UR22, R38 ;  /* 0x0000001604047c23 */ /* 0x000fca0008000026 */
[----:B------:R-:W-:-:S05]  /*f590*/  F2FP.SATFINITE.E4M3.F32.PACK_AB_MERGE_C R4, RZ, R4, RZ ;  /* 0x00000004ff04723e */ /* 0x000fca00048070ff */
[----:B------:R2:W-:Y:S01]  /*f5a0*/  @!P1 STG.E.U8 desc[UR20][R2.64], R4 ;  /* 0x0000000402009986 */ /* 0x0005e2000c101114 */
[----:B------:R-:W-:Y:S02]  /*f5b0*/  ISETP.LT.OR P1, PT, R0, 0x2, !P0 ;  /* 0x000000020000780c */ /* 0x000fe40004721670 */
[----:B--2---:R-:W-:-:S11]  /*f5c0*/  PRMT R4, RZ, 0x7610, R4 ;  /* 0x00007610ff047816 */ /* 0x004fd60000000004 */
[----:B------:R-:W-:Y:S05]  /*f5d0*/  @P1 BRA `(.L_x_43) ;  /* 0x0000000000041947 */ /* 0x000fea0003800000 */
[----:B------:R2:W5:Y:S02]  /*f5e0*/  LDG.E.U8 R4, desc[UR20][R30.64+0x1] ;  /* 0x000001141e047981 */ /* 0x000564000c1e1100 */
.L_x_43:
[----:B------:R-:W-:Y:S05]  /*f5f0*/  BSYNC B1 ;  /* 0x0000000000017941 */ /* 0x000fea0003800000 */
.L_x_42:
        /* <DEDUP_REMOVED lines=8> */
[----:B------:R-:W-:-:S05]  /*f680*/  IADD3 R4, P1, R33, 0x8, RZ ;  /* 0x0000000821047810 */ /* 0x000fca0007f3e0ff */
[----:B----4-:R-:W-:-:S04]  /*f690*/  IMAD.X R5, RZ, RZ, R35, P1 ;  /* 0x000000ffff057224 */ /* 0x010fc800008e0623 */
[----:B------:R-:W-:-:S04]  /*f6a0*/  IMAD R5, R5, UR6, RZ ;  /* 0x0000000605057c24 */ /* 0x000fc8000f8e02ff */
[C---:B------:R-:W-:Y:S02]  /*f6b0*/  IMAD R38, R4.reuse, UR7, R5 ;  /* 0x0000000704267c24 */ /* 0x040fe4000f8e0205 */
[----:B------:R-:W-:-:S03]  /*f6c0*/  IMAD.WIDE.U32 R4, R4, UR6, R36 ;  /* 0x0000000604047c25 */ /* 0x000fc6000f8e0024 */
[----:B------:R-:W-:-:S04]  /*f6d0*/  IADD3 R4, P1, R4, UR10, RZ ;  /* 0x0000000a04047c10 */ /* 0x000fc8000ff3e0ff */
[--C-:B------:R-:W-:Y:S02]  /*f6e0*/  IADD3.X R5, R5, UR11, R38.reuse, P1, !PT ;  /* 0x0000000b05057c10 */ /* 0x100fe40008ffe426 */
[----:B------:R-:W-:Y:S02]  /*f6f0*/  ISETP.GE.AND P1, PT, R32, 0x9, PT ;  /* 0x000000092000780c */ /* 0x000fe40003f26270 */
[----:B------:R-:W-:Y:S02]  /*f700*/  PRMT R38, RZ, 0x7610, R38 ;  /* 0x00007610ff267816 */ /* 0x000fe40000000026 */
[----:B------:R-:W-:-:S13]  /*f710*/  ISETP.LT.OR P2, PT, R0, 0x1, !P1 ;  /* 0x000000010000780c */ /* 0x000fda0004f41670 */
[----:B------:R-:W-:Y:S05]  /*f720*/  @P2 BRA `(.L_x_45) ;  /* 0x0000000000042947 */ /* 0x000fea0003800000 */
[----:B------:R4:W5:Y:S02]  /*f730*/  LDG.E.U8 R38, desc[UR20][R4.64] ;  /* 0x0000001404267981 */ /* 0x000964000c1e1100 */
.L_x_45:
[----:B------:R-:W-:Y:S05]  /*f740*/  BSYNC B1 ;  /* 0x0000000000017941 */ /* 0x000fea0003800000 */
.L_x_44:
        /* <DEDUP_REMOVED lines=9> */
[----:B0-----:R-:W-:-:S11]  /*f7e0*/  PRMT R6, RZ, 0x7610, R6 ;  /* 0x00007610ff067816 */ /* 0x001fd60000000006 */
[----:B------:R-:W-:Y:S05]  /*f7f0*/  @P2 BRA `(.L_x_47) ;  /* 0x0000000000042947 */ /* 0x000fea0003800000 */
[----:B------:R0:W5:Y:S02]  /*f800*/  LDG.E.U8 R6, desc[UR20][R4.64+0x1] ;  /* 0x0000011404067981 */ /* 0x000164000c1e1100 */
.L_x_47:
[----:B------:R-:W-:Y:S05]  /*f810*/  BSYNC B1 ;  /* 0x0000000000017941 */ /* 0x000fea0003800000 */
.L_x_46:
[----:B-----5:R-:W-:Y:S01]  /*f820*/  LOP3.LUT R6, R6, 0xff, RZ, 0xc0, !PT ;  /* 0x000000ff06067812 */ /* 0x020fe200078ec0ff */
[----:B------:R-:W-:Y:S01]  /*f830*/  BSSY B1, `(.L_x_48) ;  /* 0x000000b000017945 */ /* 0x000fe20003800000 */
[----:B------:R-:W-:Y:S02]  /*f840*/  ISETP.LT.OR P3, PT, R0, 0x9, !P0 ;  /* 0x000000090000780c */ /* 0x000fe40004761670 */
[----:B------:R-:W-:-:S05]  /*f850*/  F2FP.F16.E4M3.UNPACK_B R6, R6 ;  /* 0x00000006ff06723e */ /* 0x000fca00020006ff */
[----:B------:R-:W-:-:S05]  /*f860*/  HADD2.F32 R6, -RZ, R6.H0_H0 ;  /* 0x20000006ff067230 */ /* 0x000fca0000004100 */
[----:B------:R-:W-:-:S04]  /*f870*/  FMUL R6, R6, UR23 ;  /* 0x0000001706067c20 */ /* 0x000fc80008400000 */
[--C-:B------:R-:W-:Y:S01]  /*f880*/  FFMA R7, R7, UR22, R6.reuse ;  /* 0x0000001607077c23 */ /* 0x100fe20008000006 */
[----:B------:R-:W-:-:S04]  /*f890*/  PRMT R6, RZ, 0x7610, R6 ;  /* 0x00007610ff067816 */ /* 0x000fc80000000006 */
[----:B------:R-:W-:-:S05]  /*f8a0*/  F2FP.SATFINITE.E4M3.F32.PACK_AB_MERGE_C R7, RZ, R7, RZ ;  /* 0x00000007ff07723e */ /* 0x000fca00048070ff */
[----:B------:R0:W-:Y:S01]  /*f8b0*/  @!P2 STG.E.U8 desc[UR20][R24.64+0x1], R7 ;  /* 0x000001071800a986 */ /* 0x0001e2000c101114 */
[----:B------:R-:W-:Y:S05]  /*f8c0*/  @P3 BRA `(.L_x_49) ;  /* 0x0000000000043947 */ /* 0x000fea0003800000 */
[----:B------:R0:W5:Y:S02]  /*f8d0*/  LDG.E.U8 R6, desc[UR20][R30.64+0x8] ;  /* 0x000008141e067981 */ /* 0x000164000c1e1100 */
.L_x_49:
[----:B------:R-:W-:Y:S05]  /*f8e0*/  BSYNC B1 ;  /* 0x0000000000017941 */ /* 0x000fea0003800000 */
.L_x_48:
        /* <DEDUP_REMOVED lines=12> */
.L_x_51:
[----:B------:R-:W-:Y:S05]  /*f9b0*/  BSYNC B1 ;  /* 0x0000000000017941 */ /* 0x000fea0003800000 */
.L_x_50:
        /* <DEDUP_REMOVED lines=12> */
.L_x_53:
[----:B------:R-:W-:Y:S05]  /*fa80*/  BSYNC B1 ;  /* 0x0000000000017941 */ /* 0x000fea0003800000 */
.L_x_52:
        /* <DEDUP_REMOVED lines=12> */
.L_x_55:
[----:B------:R-:W-:Y:S05]  /*fb50*/  BSYNC B1 ;  /* 0x0000000000017941 */ /* 0x000fea0003800000 */
.L_x_54:
        /* <DEDUP_REMOVED lines=12> */
.L_x_57:
[----:B------:R-:W-:Y:S05]  /*fc20*/  BSYNC B1 ;  /* 0x0000000000017941 */ /* 0x000fea0003800000 */
.L_x_56:
        /* <DEDUP_REMOVED lines=12> */
.L_x_59:
[----:B------:R-:W-:Y:S05]  /*fcf0*/  BSYNC B1 ;  /* 0x0000000000017941 */ /* 0x000fea0003800000 */
.L_x_58:
        /* <DEDUP_REMOVED lines=12> */
.L_x_61:
[----:B------:R-:W-:Y:S05]  /*fdc0*/  BSYNC B1 ;  /* 0x0000000000017941 */ /* 0x000fea0003800000 */
.L_x_60:
        /* <DEDUP_REMOVED lines=12> */
.L_x_63:
[----:B------:R-:W-:Y:S05]  /*fe90*/  BSYNC B1 ;  /* 0x0000000000017941 */ /* 0x000fea0003800000 */
.L_x_62:
        /* <DEDUP_REMOVED lines=12> */
.L_x_65:
[----:B------:R-:W-:Y:S05]  /*ff60*/  BSYNC B1 ;  /* 0x0000000000017941 */ /* 0x000fea0003800000 */
.L_x_64:
        /* <DEDUP_REMOVED lines=12> */
.L_x_67:
[----:B------:R-:W-:Y:S05]  /*10030*/  BSYNC B1 ;  /* 0x0000000000017941 */ /* 0x000fea0003800000 */
.L_x_66:
        /* <DEDUP_REMOVED lines=12> */
.L_x_69:
[----:B------:R-:W-:Y:S05]  /*10100*/  BSYNC B1 ;  /* 0x0000000000017941 */ /* 0x000fea0003800000 */
.L_x_68:
        /* <DEDUP_REMOVED lines=12> */
.L_x_71:
[----:B------:R-:W-:Y:S05]  /*101d0*/  BSYNC B1 ;  /* 0x0000000000017941 */ /* 0x000fea0003800000 */
.L_x_70:
        /* <DEDUP_REMOVED lines=12> */
.L_x_73:
[----:B------:R-:W-:Y:S05]  /*102a0*/  BSYNC B1 ;  /* 0x0000000000017941 */ /* 0x000fea0003800000 */
.L_x_72:
        /* <DEDUP_REMOVED lines=12> */
.L_x_75:
[----:B------:R-:W-:Y:S05]  /*10370*/  BSYNC B1 ;  /* 0x0000000000017941 */ /* 0x000fea0003800000 */
.L_x_74:
        /* <DEDUP_REMOVED lines=12> */
.L_x_77:
[----:B------:R-:W-:Y:S05]  /*10440*/  BSYNC B1 ;  /* 0x0000000000017941 */ /* 0x000fea0003800000 */
.L_x_76:
        /* <DEDUP_REMOVED lines=12> */
.L_x_79:
[----:B------:R-:W-:Y:S05]  /*10510*/  BSYNC B1 ;  /* 0x0000000000017941 */ /* 0x000fea0003800000 */
.L_x_78:
        /* <DEDUP_REMOVED lines=12> */
.L_x_81:
[----:B------:R-:W-:Y:S05]  /*105e0*/  BSYNC B1 ;  /* 0x0000000000017941 */ /* 0x000fea0003800000 */
.L_x_80:
        /* <DEDUP_REMOVED lines=12> */
.L_x_83:
[----:B------:R-:W-:Y:S05]  /*106b0*/  BSYNC B1 ;  /* 0x0000000000017941 */ /* 0x000fea0003800000 */
.L_x_82:
        /* <DEDUP_REMOVED lines=12> */
.L_x_85:
[----:B------:R-:W-:Y:S05]  /*10780*/  BSYNC B1 ;  /* 0x0000000000017941 */ /* 0x000fea0003800000 */
.L_x_84:
        /* <DEDUP_REMOVED lines=12> */
.L_x_87:
[----:B------:R-:W-:Y:S05]  /*10850*/  BSYNC B1 ;  /* 0x0000000000017941 */ /* 0x000fea0003800000 */
.L_x_86:
        /* <DEDUP_REMOVED lines=12> */
.L_x_89:
[----:B------:R-:W-:Y:S05]  /*10920*/  BSYNC B1 ;  /* 0x0000000000017941 */ /* 0x000fea0003800000 */
.L_x_88:
        /* <DEDUP_REMOVED lines=12> */
.L_x_91:
[----:B------:R-:W-:Y:S05]  /*109f0*/  BSYNC B1 ;  /* 0x0000000000017941 */ /* 0x000fea0003800000 */
.L_x_90:
        /* <DEDUP_REMOVED lines=12> */
.L_x_93:
[----:B------:R-:W-:Y:S05]  /*10ac0*/  BSYNC B1 ;  /* 0x0000000000017941 */ /* 0x000fea0003800000 */
.L_x_92:
        /* <DEDUP_REMOVED lines=12> */
.L_x_95:
[----:B------:R-:W-:Y:S05]  /*10b90*/  BSYNC B1 ;  /* 0x0000000000017941 */ /* 0x000fea0003800000 */
.L_x_94:
        /* <DEDUP_REMOVED lines=12> */
.L_x_97:
[----:B------:R-:W-:Y:S05]  /*10c60*/  BSYNC B1 ;  /* 0x0000000000017941 */ /* 0x000fea0003800000 */
.L_x_96:
        /* <DEDUP_REMOVED lines=12> */
.L_x_99:
[----:B------:R-:W-:Y:S05]  /*10d30*/  BSYNC B1 ;  /* 0x0000000000017941 */ /* 0x000fea0003800000 */
.L_x_98:
        /* <DEDUP_REMOVED lines=12> */
.L_x_101:
[----:B------:R-:W-:Y:S05]  /*10e00*/  BSYNC B1 ;  /* 0x0000000000017941 */ /* 0x000fea0003800000 */
.L_x_100:
        /* <DEDUP_REMOVED lines=12> */
.L_x_103:
[----:B------:R-:W-:Y:S05]  /*10ed0*/  BSYNC B1 ;  /* 0x0000000000017941 */ /* 0x000fea0003800000 */
.L_x_102:
        /* <DEDUP_REMOVED lines=12> */
.L_x_105:
[----:B------:R-:W-:Y:S05]  /*10fa0*/  BSYNC B1 ;  /* 0x0000000000017941 */ /* 0x000fea0003800000 */
.L_x_104:
        /* <DEDUP_REMOVED lines=12> */
.L_x_107:
[----:B------:R-:W-:Y:S05]  /*11070*/  BSYNC B1 ;  /* 0x0000000000017941 */ /* 0x000fea0003800000 */
.L_x_106:
        /* <DEDUP_REMOVED lines=12> */
.L_x_109:
[----:B------:R-:W-:Y:S05]  /*11140*/  BSYNC B1 ;  /* 0x0000000000017941 */ /* 0x000fea0003800000 */
.L_x_108:
        /* <DEDUP_REMOVED lines=12> */
.L_x_111:
[----:B------:R-:W-:Y:S05]  /*11210*/  BSYNC B1 ;  /* 0x0000000000017941 */ /* 0x000fea0003800000 */
.L_x_110:
        /* <DEDUP_REMOVED lines=12> */
.L_x_113:
[----:B------:R-:W-:Y:S05]  /*112e0*/  BSYNC B1 ;  /* 0x0000000000017941 */ /* 0x000fea0003800000 */
.L_x_112:
        /* <DEDUP_REMOVED lines=12> */
.L_x_115:
[----:B------:R-:W-:Y:S05]  /*113b0*/  BSYNC B1 ;  /* 0x0000000000017941 */ /* 0x000fea0003800000 */
.L_x_114:
        /* <DEDUP_REMOVED lines=12> */
.L_x_117:
[----:B------:R-:W-:Y:S05]  /*11480*/  BSYNC B1 ;  /* 0x0000000000017941 */ /* 0x000fea0003800000 */
.L_x_116:
        /* <DEDUP_REMOVED lines=12> */
.L_x_119:
[----:B------:R-:W-:Y:S05]  /*11550*/  BSYNC B1 ;  /* 0x0000000000017941 */ /* 0x000fea0003800000 */
.L_x_118:
        /* <DEDUP_REMOVED lines=12> */
.L_x_121:
[----:B------:R-:W-:Y:S05]  /*11620*/  BSYNC B1 ;  /* 0x0000000000017941 */ /* 0x000fea0003800000 */
.L_x_120:
        /* <DEDUP_REMOVED lines=12> */
.L_x_123:
[----:B------:R-:W-:Y:S05]  /*116f0*/  BSYNC B1 ;  /* 0x0000000000017941 */ /* 0x000fea0003800000 */
.L_x_122:
        /* <DEDUP_REMOVED lines=12> */
.L_x_125:
[----:B------:R-:W-:Y:S05]  /*117c0*/  BSYNC B1 ;  /* 0x0000000000017941 */ /* 0x000fea0003800000 */
.L_x_124:
[----:B-----5:R-:W-:Y:S01]  /*117d0*/  LOP3.LUT R6, R6, 0xff, RZ, 0xc0, !PT ;  /* 0x000000ff06067812 */ /* 0x020fe200078ec0ff */
[----:B------:R-:W-:Y:S01]  /*117e0*/  BSSY B1, `(.L_x_126) ;  /* 0x000000b000017945 */ /* 0x000fe20003800000 */
[----:B------:R-:W-:Y:S02]  /*117f0*/  ISETP.LT.OR P2, PT, R0, 0x52, !P1 ;  /* 0x000000520000780c */ /* 0x000fe40004f41670 */
[----:B------:R-:W-:-:S05]  /*11800*/  F2FP.F16.E4M3.UNPACK_B R6, R6 ;  /* 0x00000006ff06723e */ /* 0x000fca00020006ff */
[----:B------:R-:W-:-:S05]  /*11810*/  HADD2.F32 R6, -RZ, R6.H0_H0 ;  /* 0x20000006ff067230 */ /* 0x000fca0000004100 */
[----:B------:R-:W-:-:S04]  /*11820*/  FMUL R6, R6, UR23 ;  /* 0x0000001706067c20 */ /* 0x000fc80008400000 */
[----:B------:R-:W-:-:S05]  /*11830*/  FFMA R6, R174, UR22, R6 ;  /* 0x00000016ae067c23 */ /* 0x000fca0008000006 */
[----:B0-----:R-:W-:Y:S02]  /*11840*/  F2FP.SATFINITE.E4M3.F32.PACK_AB_MERGE_C R7, RZ, R6, RZ ;  /* 0x00000006ff07723e */ /* 0x001fe400048070ff */
[----:B------:R-:W-:-:S03]  /*11850*/  PRMT R6, RZ, 0x7610, R6 ;  /* 0x00007610ff067816 */ /* 0x000fc60000000006 */
[----:B------:R0:W-:Y:S01]  /*11860*/  @!P3 STG.E.U8 desc[UR20][R24.64+0x50], R7 ;  /* 0x000050071800b986 */ /* 0x0001e2000c101114 */
[----:B------:R-:W-:Y:S05]  /*11870*/  @P2 BRA `(.L_x_127) ;  /* 0x0000000000042947 */ /* 0x000fea0003800000 */
[----:B------:R0:W5:Y:S02]  /*11880*/  LDG.E.U8 R6, desc[UR20][R4.64+0x51] ;  /* 0x0000511404067981 */ /* 0x000164000c1e1100 */
.L_x_127:
[----:B------:R-:W-:Y:S05]  /*11890*/  BSYNC B1 ;  /* 0x0000000000017941 */ /* 0x000fea0003800000 */
.L_x_126:
        /* <DEDUP_REMOVED lines=12> */
.L_x_129:
[----:B------:R-:W-:Y:S05]  /*11960*/  BSYNC B1 ;  /* 0x0000000000017941 */ /* 0x000fea0003800000 */
.L_x_128:
        /* <DEDUP_REMOVED lines=12> */
.L_x_131:
[----:B------:R-:W-:Y:S05]  /*11a30*/  BSYNC B1 ;  /* 0x0000000000017941 */ /* 0x000fea0003800000 */
.L_x_130:
        /* <DEDUP_REMOVED lines=12> */
.L_x_133:
[----:B------:R-:W-:Y:S05]  /*11b00*/  BSYNC B1 ;  /* 0x0000000000017941 */ /* 0x000fea0003800000 */
.L_x_132:
[----:B-----5:R-:W-:Y:S01]  /*11b10*/  LOP3.LUT R6, R6, 0xff, RZ, 0xc0, !PT ;  /* 0x000000ff06067812 */ /* 0x020fe200078ec0ff */
[----:B------:R-:W-:Y:S01]  /*11b20*/  BSSY B1, `(.L_x_134) ;  /* 0x000000b000017945 */ /* 0x000fe20003800000 */
[----:B------:R-:W-:Y:S02]  /*11b30*/  ISETP.LT.OR P2, PT, R0, 0x5a, !P1 ;  /* 0x0000005a0000780c */ /* 0x000fe40004f41670 */
[----:B------:R-:W-:-:S05]  /*11b40*/  F2FP.F16.E4M3.UNPACK_B R6, R6 ;  /* 0x00000006ff06723e */ /* 0x000fca00020006ff */
[----:B------:R-:W-:-:S05]  /*11b50*/  HADD2.F32 R6, -RZ, R6.H0_H0 ;  /* 0x20000006ff067230 */ /* 0x000fca0000004100 */
[----:B0-----:R-:W-:Y:S01]  /*11b60*/  FMUL R7, R6, UR23 ;  /* 0x0000001706077c20 */ /* 0x001fe20008400000 */
[----:B------:R-:W-:-:S03]  /*11b70*/  PRMT R6, RZ, 0x7610, R6 ;  /* 0x00007610ff067816 */ /* 0x000fc60000000006 */
[----:B------:R-:W-:-:S05]  /*11b80*/  FFMA R7, R178, UR22, R7 ;  /* 0x00000016b2077c23 */ /* 0x000fca0008000007 */
[----:B------:R-:W-:-:S05]  /*11b90*/  F2FP.SATFINITE.E4M3.F32.PACK_AB_MERGE_C R7, RZ, R7, RZ ;  /* 0x00000007ff07723e */ /* 0x000fca00048070ff */
[----:B------:R0:W-:Y:S01]  /*11ba0*/  @!P3 STG.E.U8 desc[UR20][R24.64+0x58], R7 ;  /* 0x000058071800b986 */ /* 0x0001e2000c101114 */
[----:B------:R-:W-:Y:S05]  /*11bb0*/  @P2 BRA `(.L_x_135) ;  /* 0x0000000000042947 */ /* 0x000fea0003800000 */
[----:B------:R0:W5:Y:S02]  /*11bc0*/  LDG.E.U8 R6, desc[UR20][R4.64+0x59] ;  /* 0x0000591404067981 */ /* 0x000164000c1e1100 */
.L_x_135:
[----:B------:R-:W-:Y:S05]  /*11bd0*/  BSYNC B1 ;  /* 0x0000000000017941 */ /* 0x000fea0003800000 */
.L_x_134:
        /* <DEDUP_REMOVED lines=12> */
.L_x_137:
[----:B------:R-:W-:Y:S05]  /*11ca0*/  BSYNC B1 ;  /* 0x0000000000017941 */ /* 0x000fea0003800000 */
.L_x_136:
        /* <DEDUP_REMOVED lines=12> */
.L_x_139:
[----:B------:R-:W-:Y:S05]  /*11d70*/  BSYNC B1 ;  /* 0x0000000000017941 */ /* 0x000fea0003800000 */
.L_x_138:
        /* <DEDUP_REMOVED lines=12> */
.L_x_141:
[----:B------:R-:W-:Y:S05]  /*11e40*/  BSYNC B1 ;  /* 0x0000000000017941 */ /* 0x000fea0003800000 */
.L_x_140:
        /* <DEDUP_REMOVED lines=12> */
.L_x_143:
[----:B------:R-:W-:Y:S05]  /*11f10*/  BSYNC B1 ;  /* 0x0000000000017941 */ /* 0x000fea0003800000 */
.L_x_142:
        /* <DEDUP_REMOVED lines=12> */
.L_x_145:
[----:B------:R-:W-:Y:S05]  /*11fe0*/  BSYNC B1 ;  /* 0x0000000000017941 */ /* 0x000fea0003800000 */
.L_x_144:
        /* <DEDUP_REMOVED lines=12> */
.L_x_147:
[----:B------:R-:W-:Y:S05]  /*120b0*/  BSYNC B1 ;  /* 0x0000000000017941 */ /* 0x000fea0003800000 */
.L_x_146:
        /* <DEDUP_REMOVED lines=12> */
.L_x_149:
[----:B------:R-:W-:Y:S05]  /*12180*/  BSYNC B1 ;  /* 0x0000000000017941 */ /* 0x000fea0003800000 */
.L_x_148:
        /* <DEDUP_REMOVED lines=12> */
.L_x_151:
[----:B------:R-:W-:Y:S05]  /*12250*/  BSYNC B1 ;  /* 0x0000000000017941 */ /* 0x000fea0003800000 */
.L_x_150:
        /* <DEDUP_REMOVED lines=12> */
.L_x_153:
[----:B------:R-:W-:Y:S05]  /*12320*/  BSYNC B1 ;  /* 0x0000000000017941 */ /* 0x000fea0003800000 */
.L_x_152:
        /* <DEDUP_REMOVED lines=12> */
.L_x_155:
[----:B------:R-:W-:Y:S05]  /*123f0*/  BSYNC B1 ;  /* 0x0000000000017941 */ /* 0x000fea0003800000 */
.L_x_154:
        /* <DEDUP_REMOVED lines=12> */
.L_x_157:
[----:B------:R-:W-:Y:S05]  /*124c0*/  BSYNC B1 ;  /* 0x0000000000017941 */ /* 0x000fea0003800000 */
.L_x_156:
        /* <DEDUP_REMOVED lines=12> */
.L_x_159:
[----:B------:R-:W-:Y:S05]  /*12590*/  BSYNC B1 ;  /* 0x0000000000017941 */ /* 0x000fea0003800000 */
.L_x_158:
        /* <DEDUP_REMOVED lines=12> */
.L_x_161:
[----:B------:R-:W-:Y:S05]  /*12660*/  BSYNC B1 ;  /* 0x0000000000017941 */ /* 0x000fea0003800000 */
.L_x_160:
        /* <DEDUP_REMOVED lines=12> */
.L_x_163:
[----:B------:R-:W-:Y:S05]  /*12730*/  BSYNC B1 ;  /* 0x0000000000017941 */ /* 0x000fea0003800000 */
.L_x_162:
        /* <DEDUP_REMOVED lines=12> */
.L_x_165:
[----:B------:R-:W-:Y:S05]  /*12800*/  BSYNC B1 ;  /* 0x0000000000017941 */ /* 0x000fea0003800000 */
.L_x_164:
        /* <DEDUP_REMOVED lines=12> */
.L_x_167:
[----:B------:R-:W-:Y:S05]  /*128d0*/  BSYNC B1 ;  /* 0x0000000000017941 */ /* 0x000fea0003800000 */
.L_x_166:
        /* <DEDUP_REMOVED lines=12> */
.L_x_169:
[----:B------:R-:W-:Y:S05]  /*129a0*/  BSYNC B1 ;  /* 0x0000000000017941 */ /* 0x000fea0003800000 */
.L_x_168:
        /* <DEDUP_REMOVED lines=12> */
.L_x_171:
[----:B------:R-:W-:Y:S05]  /*12a70*/  BSYNC B1 ;  /* 0x0000000000017941 */ /* 0x000fea0003800000 */
.L_x_170:
        /* <DEDUP_REMOVED lines=12> */
.L_x_173:
[----:B------:R-:W-:Y:S05]  /*12b40*/  BSYNC B1 ;  /* 0x0000000000017941 */ /* 0x000fea0003800000 */
.L_x_172:
        /* <DEDUP_REMOVED lines=12> */
.L_x_175:
[----:B------:R-:W-:Y:S05]  /*12c10*/  BSYNC B1 ;  /* 0x0000000000017941 */ /* 0x000fea0003800000 */
.L_x_174:
        /* <DEDUP_REMOVED lines=12> */
.L_x_177:
[----:B------:R-:W-:Y:S05]  /*12ce0*/  BSYNC B1 ;  /* 0x0000000000017941 */ /* 0x000fea0003800000 */
.L_x_176:
        /* <DEDUP_REMOVED lines=12> */
.L_x_179:
[----:B------:R-:W-:Y:S05]  /*12db0*/  BSYNC B1 ;  /* 0x0000000000017941 */ /* 0x000fea0003800000 */
.L_x_178:
        /* <DEDUP_REMOVED lines=12> */
.L_x_181:
[----:B------:R-:W-:Y:S05]  /*12e80*/  BSYNC B1 ;  /* 0x0000000000017941 */ /* 0x000fea0003800000 */
.L_x_180:
        /* <DEDUP_REMOVED lines=12> */
.L_x_183:
[----:B------:R-:W-:Y:S05]  /*12f50*/  BSYNC B1 ;  /* 0x0000000000017941 */ /* 0x000fea0003800000 */
.L_x_182:
        /* <DEDUP_REMOVED lines=12> */
.L_x_185:
[----:B------:R-:W-:Y:S05]  /*13020*/  BSYNC B1 ;  /* 0x0000000000017941 */ /* 0x000fea0003800000 */
.L_x_184:
        /* <DEDUP_REMOVED lines=12> */
.L_x_187:
[----:B------:R-:W-:Y:S05]  /*130f0*/  BSYNC B1 ;  /* 0x0000000000017941 */ /* 0x000fea0003800000 */
.L_x_186:
        /* <DEDUP_REMOVED lines=12> */
.L_x_189:
[----:B------:R-:W-:Y:S05]  /*131c0*/  BSYNC B1 ;  /* 0x0000000000017941 */ /* 0x000fea0003800000 */
.L_x_188:
        /* <DEDUP_REMOVED lines=12> */
.L_x_191:
[----:B------:R-:W-:Y:S05]  /*13290*/  BSYNC B1 ;  /* 0x0000000000017941 */ /* 0x000fea0003800000 */
.L_x_190:
        /* <DEDUP_REMOVED lines=12> */
.L_x_193:
[----:B------:R-:W-:Y:S05]  /*13360*/  BSYNC B1 ;  /* 0x0000000000017941 */ /* 0x000fea0003800000 */
.L_x_192:
        /* <DEDUP_REMOVED lines=12> */
.L_x_195:
[----:B------:R-:W-:Y:S05]  /*13430*/  BSYNC B1 ;  /* 0x0000000000017941 */ /* 0x000fea0003800000 */
.L_x_194:
        /* <DEDUP_REMOVED lines=12> */
.L_x_197:
[----:B------:R-:W-:Y:S05]  /*13500*/  BSYNC B1 ;  /* 0x0000000000017941 */ /* 0x000fea0003800000 */
.L_x_196:
        /* <DEDUP_REMOVED lines=12> */
.L_x_199:
[----:B------:R-:W-:Y:S05]  /*135d0*/  BSYNC B1 ;  /* 0x0000000000017941 */ /* 0x000fea0003800000 */
.L_x_198:
        /* <DEDUP_REMOVED lines=12> */
.L_x_201:
[----:B------:R-:W-:Y:S05]  /*136a0*/  BSYNC B1 ;  /* 0x0000000000017941 */ /* 0x000fea0003800000 */
.L_x_200:
        /* <DEDUP_REMOVED lines=12> */
.L_x_203:
[----:B------:R-:W-:Y:S05]  /*13770*/  BSYNC B1 ;  /* 0x0000000000017941 */ /* 0x000fea0003800000 */
.L_x_202:
        /* <DEDUP_REMOVED lines=12> */
.L_x_205:
[----:B------:R-:W-:Y:S05]  /*13840*/  BSYNC B1 ;  /* 0x0000000000017941 */ /* 0x000fea0003800000 */
.L_x_204:
        /* <DEDUP_REMOVED lines=12> */
.L_x_207:
[----:B------:R-:W-:Y:S05]  /*13910*/  BSYNC B1 ;  /* 0x0000000000017941 */ /* 0x000fea0003800000 */
.L_x_206:
        /* <DEDUP_REMOVED lines=12> */
.L_x_209:
[----:B------:R-:W-:Y:S05]  /*139e0*/  BSYNC B1 ;  /* 0x0000000000017941 */ /* 0x000fea0003800000 */
.L_x_208:
        /* <DEDUP_REMOVED lines=12> */
.L_x_211:
[----:B------:R-:W-:Y:S05]  /*13ab0*/  BSYNC B1 ;  /* 0x0000000000017941 */ /* 0x000fea0003800000 */
.L_x_210:
        /* <DEDUP_REMOVED lines=12> */
.L_x_213:
[----:B------:R-:W-:Y:S05]  /*13b80*/  BSYNC B1 ;  /* 0x0000000000017941 */ /* 0x000fea0003800000 */
.L_x_212:
        /* <DEDUP_REMOVED lines=12> */
.L_x_215:
[----:B------:R-:W-:Y:S05]  /*13c50*/  BSYNC B1 ;  /* 0x0000000000017941 */ /* 0x000fea0003800000 */
.L_x_214:
        /* <DEDUP_REMOVED lines=12> */
.L_x_217:
[----:B------:R-:W-:Y:S05]  /*13d20*/  BSYNC B1 ;  /* 0x0000000000017941 */ /* 0x000fea0003800000 */
.L_x_216:
        /* <DEDUP_REMOVED lines=12> */
.L_x_219:
[----:B------:R-:W-:Y:S05]  /*13df0*/  BSYNC B1 ;  /* 0x0000000000017941 */ /* 0x000fea0003800000 */
.L_x_218:
        /* <DEDUP_REMOVED lines=12> */
.L_x_221:
[----:B------:R-:W-:Y:S05]  /*13ec0*/  BSYNC B1 ;  /* 0x0000000000017941 */ /* 0x000fea0003800000 */
.L_x_220:
        /* <DEDUP_REMOVED lines=12> */
.L_x_223:
[----:B------:R-:W-:Y:S05]  /*13f90*/  BSYNC B1 ;  /* 0x0000000000017941 */ /* 0x000fea0003800000 */
.L_x_222:
        /* <DEDUP_REMOVED lines=12> */
.L_x_225:
[----:B------:R-:W-:Y:S05]  /*14060*/  BSYNC B1 ;  /* 0x0000000000017941 */ /* 0x000fea0003800000 */
.L_x_224:
        /* <DEDUP_REMOVED lines=12> */
.L_x_227:
[----:B------:R-:W-:Y:S05]  /*14130*/  BSYNC B1 ;  /* 0x0000000000017941 */ /* 0x000fea0003800000 */
.L_x_226:
        /* <DEDUP_REMOVED lines=12> */
.L_x_229:
[----:B------:R-:W-:Y:S05]  /*14200*/  BSYNC B1 ;  /* 0x0000000000017941 */ /* 0x000fea0003800000 */
.L_x_228:
        /* <DEDUP_REMOVED lines=12> */
.L_x_231:
[----:B------:R-:W-:Y:S05]  /*142d0*/  BSYNC B1 ;  /* 0x0000000000017941 */ /* 0x000fea0003800000 */
.L_x_230:
        /* <DEDUP_REMOVED lines=12> */
.L_x_233:
[----:B------:R-:W-:Y:S05]  /*143a0*/  BSYNC B1 ;  /* 0x0000000000017941 */ /* 0x000fea0003800000 */
.L_x_232:
        /* <DEDUP_REMOVED lines=12> */
.L_x_235:
[----:B------:R-:W-:Y:S05]  /*14470*/  BSYNC B1 ;  /* 0x0000000000017941 */ /* 0x000fea0003800000 */
.L_x_234:
        /* <DEDUP_REMOVED lines=12> */
.L_x_237:
[----:B------:R-:W-:Y:S05]  /*14540*/  BSYNC B1 ;  /* 0x0000000000017941 */ /* 0x000fea0003800000 */
.L_x_236:
        /* <DEDUP_REMOVED lines=12> */
.L_x_239:
[----:B------:R-:W-:Y:S05]  /*14610*/  BSYNC B1 ;  /* 0x0000000000017941 */ /* 0x000fea0003800000 */
.L_x_238:
        /* <DEDUP_REMOVED lines=12> */
.L_x_241:
[----:B------:R-:W-:Y:S05]  /*146e0*/  BSYNC B1 ;  /* 0x0000000000017941 */ /* 0x000fea0003800000 */
.L_x_240:
        /* <DEDUP_REMOVED lines=12> */
.L_x_243:
[----:B------:R-:W-:Y:S05]  /*147b0*/  BSYNC B1 ;  /* 0x0000000000017941 */ /* 0x000fea0003800000 */
.L_x_242:
        /* <DEDUP_REMOVED lines=12> */
.L_x_245:
[----:B------:R-:W-:Y:S05]  /*14880*/  BSYNC B1 ;  /* 0x0000000000017941 */ /* 0x000fea0003800000 */
.L_x_244:
        /* <DEDUP_REMOVED lines=12> */
.L_x_247:
[----:B------:R-:W-:Y:S05]  /*14950*/  BSYNC B1 ;  /* 0x0000000000017941 */ /* 0x000fea0003800000 */
.L_x_246:
        /* <DEDUP_REMOVED lines=12> */
.L_x_249:
[----:B------:R-:W-:Y:S05]  /*14a20*/  BSYNC B1 ;  /* 0x0000000000017941 */ /* 0x000fea0003800000 */
.L_x_248:
        /* <DEDUP_REMOVED lines=12> */
.L_x_251:
[----:B------:R-:W-:Y:S05]  /*14af0*/  BSYNC B1 ;  /* 0x0000000000017941 */ /* 0x000fea0003800000 */
.L_x_250:
        /* <DEDUP_REMOVED lines=12> */
.L_x_253:
[----:B------:R-:W-:Y:S05]  /*14bc0*/  BSYNC B1 ;  /* 0x0000000000017941 */ /* 0x000fea0003800000 */
.L_x_252:
[----:B0-----:R-:W2:Y:S01]  /*14bd0*/  LDL.LU R7, [R1+0x200] ;  /* 0x0002000001077983 */ /* 0x001ea20000300800 */
[----:B-----5:R-:W-:Y:S01]  /*14be0*/  LOP3.LUT R6, R6, 0xff, RZ, 0xc0, !PT ;  /* 0x000000ff06067812 */ /* 0x020fe200078ec0ff */
[----:B------:R-:W-:Y:S01]  /*14bf0*/  BSSY B1, `(.L_x_254) ;  /* 0x000000b000017945 */ /* 0x000fe20003800000 */
[----:B------:R-:W-:Y:S02]  /*14c00*/  ISETP.LT.OR P2, PT, R0, 0xd2, !P1 ;  /* 0x000000d20000780c */ /* 0x000fe40004f41670 */
[----:B------:R-:W-:-:S05]  /*14c10*/  F2FP.F16.E4M3.UNPACK_B R6, R6 ;  /* 0x00000006ff06723e */ /* 0x000fca00020006ff */
[----:B------:R-:W-:-:S05]  /*14c20*/  HADD2.F32 R6, -RZ, R6.H0_H0 ;  /* 0x20000006ff067230 */ /* 0x000fca0000004100 */
[----:B------:R-:W-:-:S04]  /*14c30*/  FMUL R6, R6, UR23 ;  /* 0x0000001706067c20 */ /* 0x000fc80008400000 */
[----:B--2---:R-:W-:-:S05]  /*14c40*/  FFMA R6, R7, UR22, R6 ;  /* 0x0000001607067c23 */ /* 0x004fca0008000006 */
[----:B------:R-:W-:Y:S02]  /*14c50*/  F2FP.SATFINITE.E4M3.F32.PACK_AB_MERGE_C R7, RZ, R6, RZ ;  /* 0x00000006ff07723e */ /* 0x000fe400048070ff */
[----:B------:R-:W-:-:S03]  /*14c60*/  PRMT R6, RZ, 0x7610, R6 ;  /* 0x00007610ff067816 */ /* 0x000fc60000000006 */
[----:B------:R0:W-:Y:S01]  /*14c70*/  @!P3 STG.E.U8 desc[UR20][R24.64+0xd0], R7 ;  /* 0x0000d0071800b986 */ /* 0x0001e2000c101114 */
[----:B------:R-:W-:Y:S05]  /*14c80*/  @P2 BRA `(.L_x_255) ;  /* 0x0000000000042947 */ /* 0x000fea0003800000 */
[----:B------:R2:W5:Y:S02]  /*14c90*/  LDG.E.U8 R6, desc[UR20][R4.64+0xd1] ;  /* 0x0000d11404067981 */ /* 0x000564000c1e1100 */
.L_x_255:
[----:B------:R-:W-:Y:S05]  /*14ca0*/  BSYNC B1 ;  /* 0x0000000000017941 */ /* 0x000fea0003800000 */
.L_x_254:
[----:B0-----:R-:W3:Y:S01]  /*14cb0*/  LDL.LU R7, [R1+0x204] ;  /* 0x0002040001077983 */ /* 0x001ee20000300800 */
[----:B-----5:R-:W-:Y:S01]  /*14cc0*/  LOP3.LUT R6, R6, 0xff, RZ, 0xc0, !PT ;  /* 0x000000ff06067812 */ /* 0x020fe200078ec0ff */
[----:B------:R-:W-:Y:S01]  /*14cd0*/  BSSY B1, `(.L_x_256) ;  /* 0x000000b000017945 */ /* 0x000fe20003800000 */
[----:B------:R-:W-:Y:S02]  /*14ce0*/  ISETP.LT.OR P3, PT, R0, 0xd9, !P0 ;  /* 0x000000d90000780c */ /* 0x000fe40004761670 */
[----:B------:R-:W-:-:S05]  /*14cf0*/  F2FP.F16.E4M3.UNPACK_B R6, R6 ;  /* 0x00000006ff06723e */ /* 0x000fca00020006ff */
[----:B------:R-:W-:-:S05]  /*14d00*/  HADD2.F32 R6, -RZ, R6.H0_H0 ;  /* 0x20000006ff067230 */ /* 0x000fca0000004100 */
[----:B------:R-:W-:-:S04]  /*14d10*/  FMUL R6, R6, UR23 ;  /* 0x0000001706067c20 */ /* 0x000fc80008400000 */
[----:B---3--:R-:W-:-:S05]  /*14d20*/  FFMA R6, R7, UR22, R6 ;  /* 0x0000001607067c23 */ /* 0x008fca0008000006 */
[----:B------:R-:W-:Y:S02]  /*14d30*/  F2FP.SATFINITE.E4M3.F32.PACK_AB_MERGE_C R7, RZ, R6, RZ ;  /* 0x00000006ff07723e */ /* 0x000fe400048070ff */
[----:B------:R-:W-:-:S03]  /*14d40*/  PRMT R6, RZ, 0x7610, R6 ;  /* 0x00007610ff067816 */ /* 0x000fc60000000006 */
[----:B------:R0:W-:Y:S01]  /*14d50*/  @!P2 STG.E.U8 desc[UR20][R24.64+0xd1], R7 ;  /* 0x0000d1071800a986 */ /* 0x0001e2000c101114 */
[----:B------:R-:W-:Y:S05]  /*14d60*/  @P3 BRA `(.L_x_257) ;  /* 0x0000000000043947 */ /* 0x000fea0003800000 */
[----:B------:R3:W5:Y:S02]  /*14d70*/  LDG.E.U8 R6, desc[UR20][R30.64+0xd8] ;  /* 0x0000d8141e067981 */ /* 0x000764000c1e1100 */
.L_x_257:
[----:B------:R-:W-:Y:S05]  /*14d80*/  BSYNC B1 ;  /* 0x0000000000017941 */ /* 0x000fea0003800000 */
.L_x_256:
        /* <DEDUP_REMOVED lines=13> */
.L_x_259:
[----:B------:R-:W-:Y:S05]  /*14e60*/  BSYNC B1 ;  /* 0x0000000000017941 */ /* 0x000fea0003800000 */
.L_x_258:
        /* <DEDUP_REMOVED lines=13> */
.L_x_261:
[----:B------:R-:W-:Y:S05]  /*14f40*/  BSYNC B1 ;  /* 0x0000000000017941 */ /* 0x000fea0003800000 */
.L_x_260:
        /* <DEDUP_REMOVED lines=13> */
.L_x_263:
[----:B------:R-:W-:Y:S05]  /*15020*/  BSYNC B1 ;  /* 0x0000000000017941 */ /* 0x000fea0003800000 */
.L_x_262:
        /* <DEDUP_REMOVED lines=13> */
.L_x_265:
[----:B------:R-:W-:Y:S05]  /*15100*/  BSYNC B1 ;  /* 0x0000000000017941 */ /* 0x000fea0003800000 */
.L_x_264:
        /* <DEDUP_REMOVED lines=13> */
.L_x_267:
[----:B------:R-:W-:Y:S05]  /*151e0*/  BSYNC B1 ;  /* 0x0000000000017941 */ /* 0x000fea0003800000 */
.L_x_266:
        /* <DEDUP_REMOVED lines=13> */
.L_x_269:
[----:B------:R-:W-:Y:S05]  /*152c0*/  BSYNC B1 ;  /* 0x0000000000017941 */ /* 0x000fea0003800000 */
.L_x_268:
        /* <DEDUP_REMOVED lines=13> */
.L_x_271:
[----:B------:R-:W-:Y:S05]  /*153a0*/  BSYNC B1 ;  /* 0x0000000000017941 */ /* 0x000fea0003800000 */
.L_x_270:
        /* <DEDUP_REMOVED lines=13> */
.L_x_273:
[----:B------:R-:W-:Y:S05]  /*15480*/  BSYNC B1 ;  /* 0x0000000000017941 */ /* 0x000fea0003800000 */
.L_x_272:
        /* <DEDUP_REMOVED lines=13> */
.L_x_275:
[----:B------:R-:W-:Y:S05]  /*15560*/  BSYNC B1 ;  /* 0x0000000000017941 */ /* 0x000fea0003800000 */
.L_x_274:
        /* <DEDUP_REMOVED lines=13> */
.L_x_277:
[----:B------:R-:W-:Y:S05]  /*15640*/  BSYNC B1 ;  /* 0x0000000000017941 */ /* 0x000fea0003800000 */
.L_x_276:
        /* <DEDUP_REMOVED lines=13> */
.L_x_279:
[----:B------:R-:W-:Y:S05]  /*15720*/  BSYNC B1 ;  /* 0x0000000000017941 */ /* 0x000fea0003800000 */
.L_x_278:
        /* <DEDUP_REMOVED lines=13> */
.L_x_281:
[----:B------:R-:W-:Y:S05]  /*15800*/  BSYNC B1 ;  /* 0x0000000000017941 */ /* 0x000fea0003800000 */
.L_x_280:
        /* <DEDUP_REMOVED lines=13> */
.L_x_283:
[----:B------:R-:W-:Y:S05]  /*158e0*/  BSYNC B1 ;  /* 0x0000000000017941 */ /* 0x000fea0003800000 */
.L_x_282:
        /* <DEDUP_REMOVED lines=13> */
.L_x_285:
[----:B------:R-:W-:Y:S05]  /*159c0*/  BSYNC B1 ;  /* 0x0000000000017941 */ /* 0x000fea0003800000 */
.L_x_284:
        /* <DEDUP_REMOVED lines=13> */
.L_x_287:
[----:B------:R-:W-:Y:S05]  /*15aa0*/  BSYNC B1 ;  /* 0x0000000000017941 */ /* 0x000fea0003800000 */
.L_x_286:
        /* <DEDUP_REMOVED lines=13> */
.L_x_289:
[----:B------:R-:W-:Y:S05]  /*15b80*/  BSYNC B1 ;  /* 0x0000000000017941 */ /* 0x000fea0003800000 */
.L_x_288:
        /* <DEDUP_REMOVED lines=13> */
.L_x_291:
[----:B------:R-:W-:Y:S05]  /*15c60*/  BSYNC B1 ;  /* 0x0000000000017941 */ /* 0x000fea0003800000 */
.L_x_290:
        /* <DEDUP_REMOVED lines=13> */
.L_x_293:
[----:B------:R-:W-:Y:S05]  /*15d40*/  BSYNC B1 ;  /* 0x0000000000017941 */ /* 0x000fea0003800000 */
.L_x_292:
[----:B0-----:R-:W2:Y:S01]  /*15d50*/  LDL.LU R3, [R1+0x250] ;  /* 0x0002500001037983 */ /* 0x001ea20000300800 */
[----:B-----5:R-:W-:Y:S01]  /*15d60*/  LOP3.LUT R6, R6, 0xff, RZ, 0xc0, !PT ;  /* 0x000000ff06067812 */ /* 0x020fe200078ec0ff */
[----:B------:R-:W-:Y:S01]  /*15d70*/  BSSY B1, `(.L_x_294) ;  /* 0x000000b000017945 */ /* 0x000fe20003800000 */
[----:B------:R-:W-:Y:S02]  /*15d80*/  ISETP.LT.OR P1, PT, R0, 0xfa, !P1 ;  /* 0x000000fa0000780c */ /* 0x000fe40004f21670 */
[----:B------:R-:W-:Y:S02]  /*15d90*/  F2FP.F16.E4M3.UNPACK_B R6, R6 ;  /* 0x00000006ff06723e */ /* 0x000fe400020006ff */
[----:B------:R-:W-:-:S03]  /*15da0*/  PRMT R2, RZ, 0x7610, R2 ;  /* 0x00007610ff027816 */ /* 0x000fc60000000002 */
[----:B------:R-:W-:-:S05]  /*15db0*/  HADD2.F32 R6, -RZ, R6.H0_H0 ;  /* 0x20000006ff067230 */ /* 0x000fca0000004100 */
[----:B------:R-:W-:-:S04]  /*15dc0*/  FMUL R6, R6, UR23 ;  /* 0x0000001706067c20 */ /* 0x000fc80008400000 */
[----:B--2---:R-:W-:-:S05]  /*15dd0*/  FFMA R6, R3, UR22, R6 ;  /* 0x0000001603067c23 */ /* 0x004fca0008000006 */
[----:B------:R-:W-:-:S05]  /*15de0*/  F2FP.SATFINITE.E4M3.F32.PACK_AB_MERGE_C R3, RZ, R6, RZ ;  /* 0x00000006ff03723e */ /* 0x000fca00048070ff */
[----:B------:R0:W-:Y:S01]  /*15df0*/  @!P2 STG.E.U8 desc[UR20][R24.64+0xf8], R3 ;  /* 0x0000f8031800a986 */ /* 0x0001e2000c101114 */
[----:B------:R-:W-:Y:S05]  /*15e00*/  @P1 BRA `(.L_x_295) ;  /* 0x0000000000041947 */ /* 0x000fea0003800000 */
[----:B------:R2:W5:Y:S02]  /*15e10*/  LDG.E.U8 R2, desc[UR20][R4.64+0xf9] ;  /* 0x0000f91404027981 */ /* 0x000564000c1e1100 */
.L_x_295:
[----:B------:R-:W-:Y:S05]  /*15e20*/  BSYNC B1 ;  /* 0x0000000000017941 */ /* 0x000fea0003800000 */
.L_x_294:
[----:B------:R-:W2:Y:S01]  /*15e30*/  LDL.LU R7, [R1+0x254] ;  /* 0x0002540001077983 */ /* 0x000ea20000300800 */
[----:B-----5:R-:W-:Y:S01]  /*15e40*/  LOP3.LUT R2, R2, 0xff, RZ, 0xc0, !PT ;  /* 0x000000ff02027812 */ /* 0x020fe200078ec0ff */
[----:B------:R-:W-:Y:S01]  /*15e50*/  BSSY B1, `(.L_x_296) ;  /* 0x0000013000017945 */ /* 0x000fe20003800000 */
[----:B--234-:R-:W-:Y:S02]  /*15e60*/  IADD3 R5, P0, R33, 0x80, RZ ;  /* 0x0000008021057810 */ /* 0x01cfe40007f1e0ff */
[----:B------:R-:W-:-:S03]  /*15e70*/  F2FP.F16.E4M3.UNPACK_B R2, R2 ;  /* 0x00000002ff02723e */ /* 0x000fc600020006ff */
[----:B0-----:R-:W-:Y:S01]  /*15e80*/  IMAD.X R3, RZ, RZ, R35, P0 ;  /* 0x000000ffff037224 */ /* 0x001fe200000e0623 */
[----:B------:R-:W-:Y:S01]  /*15e90*/  ISETP.GE.AND P0, PT, R32, 0x81, PT ;  /* 0x000000812000780c */ /* 0x000fe20003f06270 */
[----:B------:R-:W-:Y:S02]  /*15ea0*/  HADD2.F32 R2, -RZ, R2.H0_H0 ;  /* 0x20000002ff027230 */ /* 0x000fe40000004100 */
[----:B------:R-:W-:Y:S01]  /*15eb0*/  IMAD R6, R3, UR6, RZ ;  /* 0x0000000603067c24 */ /* 0x000fe2000f8e02ff */
[----:B------:R-:W-:Y:S02]  /*15ec0*/  ISETP.LT.OR P3, PT, R0, 0x1, !P0 ;  /* 0x000000010000780c */ /* 0x000fe40004761670 */
[----:B------:R-:W-:Y:S01]  /*15ed0*/  FMUL R4, R2, UR23 ;  /* 0x0000001702047c20 */ /* 0x000fe20008400000 */
[----:B------:R-:W-:-:S04]  /*15ee0*/  IMAD.WIDE.U32 R2, R5, UR6, R36 ;  /* 0x0000000605027c25 */ /* 0x000fc8000f8e0024 */
[----:B------:R-:W-:Y:S01]  /*15ef0*/  IMAD R5, R5, UR7, R6 ;  /* 0x0000000705057c24 */ /* 0x000fe2000f8e0206 */
[----:B------:R-:W-:-:S04]  /*15f00*/  IADD3 R2, P2, R2, UR10, RZ ;  /* 0x0000000a02027c10 */ /* 0x000fc8000ff5e0ff */
[----:B------:R-:W-:Y:S01]  /*15f10*/  IADD3.X R3, R3, UR11, R5, P2, !PT ;  /* 0x0000000b03037c10 */ /* 0x000fe200097fe405 */
[----:B------:R-:W-:-:S05]  /*15f20*/  FFMA R4, R7, UR22, R4 ;  /* 0x0000001607047c23 */ /* 0x000fca0008000004 */
[----:B------:R-:W-:Y:S02]  /*15f30*/  F2FP.SATFINITE.E4M3.F32.PACK_AB_MERGE_C R7, RZ, R4, RZ ;  /* 0x00000004ff07723e */ /* 0x000fe400048070ff */
[----:B------:R-:W-:-:S03]  /*15f40*/  PRMT R4, RZ, 0x7610, R4 ;  /* 0x00007610ff047816 */ /* 0x000fc60000000004 */
[----:B------:R0:W-:Y:S01]  /*15f50*/  @!P1 STG.E.U8 desc[UR20][R24.64+0xf9], R7 ;  /* 0x0000f90718009986 */ /* 0x0001e2000c101114 */
[----:B------:R-:W-:Y:S05]  /*15f60*/  @P3 BRA `(.L_x_297) ;  /* 0x0000000000043947 */ /* 0x000fea0003800000 */
[----:B------:R2:W5:Y:S02]  /*15f70*/  LDG.E.U8 R4, desc[UR20][R2.64] ;  /* 0x0000001402047981 */ /* 0x000564000c1e1100 */
.L_x_297:
[----:B------:R-:W-:Y:S05]  /*15f80*/  BSYNC B1 ;  /* 0x0000000000017941 */ /* 0x000fea0003800000 */
.L_x_296:
[----:B------:R-:W3:Y:S01]  /*15f90*/  LDL.LU R5, [R1+0x258] ;  /* 0x0002580001057983 */ /* 0x000ee20000300800 */
        /* <DEDUP_REMOVED lines=12> */
.L_x_299:
[----:B------:R-:W-:Y:S05]  /*16060*/  BSYNC B1 ;  /* 0x0000000000017941 */ /* 0x000fea0003800000 */
.L_x_298:
[----:B---3--:R-:W3:Y:S01]  /*16070*/  LDL.LU R5, [R1+0x25c] ;  /* 0x00025c0001057983 */ /* 0x008ee20000300800 */
[----:B-----5:R-:W-:Y:S01]  /*16080*/  LOP3.LUT R4, R4, 0xff, RZ, 0xc0, !PT ;  /* 0x000000ff04047812 */ /* 0x020fe200078ec0ff */
[----:B------:R-:W-:Y:S01]  /*16090*/  BSSY B1, `(.L_x_300) ;  /* 0x0000013000017945 */ /* 0x000fe20003800000 */
[----:B------:R-:W-:Y:S02]  /*160a0*/  IADD3 R33, P1, R33, 0x88, RZ ;  /* 0x0000008821217810 */ /* 0x000fe40007f3e0ff */
[----:B------:R-:W-:Y:S02]  /*160b0*/  F2FP.F16.E4M3.UNPACK_B R4, R4 ;  /* 0x00000004ff04723e */ /* 0x000fe400020006ff */
[----:B------:R-:W-:Y:S01]  /*160c0*/  PRMT R6, RZ, 0x7610, R6 ;  /* 0x00007610ff067816 */ /* 0x000fe20000000006 */
[----:B------:R-:W-:Y:S01]  /*160d0*/  IMAD.X R34, RZ, RZ, R35, P1 ;  /* 0x000000ffff227224 */ /* 0x000fe200008e0623 */
[----:B------:R-:W-:Y:S01]  /*160e0*/  ISETP.GE.AND P1, PT, R32, 0x89, PT ;  /* 0x000000892000780c */ /* 0x000fe20003f26270 */
[----:B------:R-:W-:-:S02]  /*160f0*/  HADD2.F32 R4, -RZ, R4.H0_H0 ;  /* 0x20000004ff047230 */ /* 0x000fc40000004100 */
[----:B------:R-:W-:Y:S01]  /*16100*/  IMAD R34, R34, UR6, RZ ;  /* 0x0000000622227c24 */ /* 0x000fe2000f8e02ff */
[----:B------:R-:W-:Y:S01]  /*16110*/  ISETP.LT.OR P5, PT, R0, 0x1, !P1 ;  /* 0x000000010000780c */ /* 0x000fe20004fa1670 */
[----:B------:R-:W-:-:S04]  /*16120*/  IMAD.WIDE.U32 R36, R33, UR6, R36 ;  /* 0x0000000621247c25 */ /* 0x000fc8000f8e0024 */
[----:B------:R-:W-:Y:S01]  /*16130*/  FMUL R4, R4, UR23 ;  /* 0x0000001704047c20 */ /* 0x000fe20008400000 */
[----:B------:R-:W-:-:S03]  /*16140*/  IMAD R33, R33, UR7, R34 ;  /* 0x0000000721217c24 */ /* 0x000fc6000f8e0222 */
[----:B---3--:R-:W-:Y:S01]  /*16150*/  FFMA R5, R5, UR22, R4 ;  /* 0x0000001605057c23 */ /* 0x008fe20008000004 */
[----:B------:R-:W-:-:S04]  /*16160*/  IADD3 R4, P3, R36, UR10, RZ ;  /* 0x0000000a24047c10 */ /* 0x000fc8000ff7e0ff */
[----:B0-----:R-:W-:Y:S02]  /*16170*/  F2FP.SATFINITE.E4M3.F32.PACK_AB_MERGE_C R7, RZ, R5, RZ ;  /* 0x00000005ff07723e */ /* 0x001fe400048070ff */
[----:B------:R-:W-:-:S03]  /*16180*/  IADD3.X R5, R37, UR11, R33, P3, !PT ;  /* 0x0000000b25057c10 */ /* 0x000fc60009ffe421 */
[----:B------:R0:W-:Y:S01]  /*16190*/  @!P2 STG.E.U8 desc[UR20][R28.64+0x1], R7 ;  /* 0x000001071c00a986 */ /* 0x0001e2000c101114 */
[----:B------:R-:W-:Y:S05]  /*161a0*/  @P5 BRA `(.L_x_301) ;  /* 0x0000000000045947 */ /* 0x000fea0003800000 */
[----:B------:R3:W5:Y:S02]  /*161b0*/  LDG.E.U8 R6, desc[UR20][R4.64] ;  /* 0x0000001404067981 */ /* 0x000764000c1e1100 */
.L_x_301:
[----:B------:R-:W-:Y:S05]  /*161c0*/  BSYNC B1 ;  /* 0x0000000000017941 */ /* 0x000fea0003800000 */
.L_x_300:
        /* <DEDUP_REMOVED lines=13> */
.L_x_303:
[----:B------:R-:W-:Y:S05]  /*162a0*/  BSYNC B1 ;  /* 0x0000000000017941 */ /* 0x000fea0003800000 */
.L_x_302:
        /* <DEDUP_REMOVED lines=13> */
.L_x_305:
[----:B------:R-:W-:Y:S05]  /*16380*/  BSYNC B1 ;  /* 0x0000000000017941 */ /* 0x000fea0003800000 */
.L_x_304:
        /* <DEDUP_REMOVED lines=13> */
.L_x_307:
[----:B------:R-:W-:Y:S05]  /*16460*/  BSYNC B1 ;  /* 0x0000000000017941 */ /* 0x000fea0003800000 */
.L_x_306:
        /* <DEDUP_REMOVED lines=13> */
.L_x_309:
[----:B------:R-:W-:Y:S05]  /*16540*/  BSYNC B1 ;  /* 0x0000000000017941 */ /* 0x000fea0003800000 */
.L_x_308:
        /* <DEDUP_REMOVED lines=13> */
.L_x_311:
[----:B------:R-:W-:Y:S05]  /*16620*/  BSYNC B1 ;  /* 0x0000000000017941 */ /* 0x000fea0003800000 */
.L_x_310:
        /* <DEDUP_REMOVED lines=13> */
.L_x_313:
[----:B------:R-:W-:Y:S05]  /*16700*/  BSYNC B1 ;  /* 0x0000000000017941 */ /* 0x000fea0003800000 */
.L_x_312:
        /* <DEDUP_REMOVED lines=13> */
.L_x_315:
[----:B------:R-:W-:Y:S05]  /*167e0*/  BSYNC B1 ;  /* 0x0000000000017941 */ /* 0x000fea0003800000 */
.L_x_314:
        /* <DEDUP_REMOVED lines=13> */
.L_x_317:
[----:B------:R-:W-:Y:S05]  /*168c0*/  BSYNC B1 ;  /* 0x0000000000017941 */ /* 0x000fea0003800000 */
.L_x_316:
        /* <DEDUP_REMOVED lines=13> */
.L_x_319:
[----:B------:R-:W-:Y:S05]  /*169a0*/  BSYNC B1 ;  /* 0x0000000000017941 */ /* 0x000fea0003800000 */
.L_x_318:
        /* <DEDUP_REMOVED lines=13> */
.L_x_321:
[----:B------:R-:W-:Y:S05]  /*16a80*/  BSYNC B1 ;  /* 0x0000000000017941 */ /* 0x000fea0003800000 */
.L_x_320:
        /* <DEDUP_REMOVED lines=13> */
.L_x_323:
[----:B------:R-:W-:Y:S05]  /*16b60*/  BSYNC B1 ;  /* 0x0000000000017941 */ /* 0x000fea0003800000 */
.L_x_322:
        /* <DEDUP_REMOVED lines=13> */
.L_x_325:
[----:B------:R-:W-:Y:S05]  /*16c40*/  BSYNC B1 ;  /* 0x0000000000017941 */ /* 0x000fea0003800000 */
.L_x_324:
        /* <DEDUP_REMOVED lines=13> */
.L_x_327:
[----:B------:R-:W-:Y:S05]  /*16d20*/  BSYNC B1 ;  /* 0x0000000000017941 */ /* 0x000fea0003800000 */
.L_x_326:
        /* <DEDUP_REMOVED lines=13> */
.L_x_329:
[----:B------:R-:W-:Y:S05]  /*16e00*/  BSYNC B1 ;  /* 0x0000000000017941 */ /* 0x000fea0003800000 */
.L_x_328:
        /* <DEDUP_REMOVED lines=13> */
.L_x_331:
[----:B------:R-:W-:Y:S05]  /*16ee0*/  BSYNC B1 ;  /* 0x0000000000017941 */ /* 0x000fea0003800000 */
.L_x_330:
        /* <DEDUP_REMOVED lines=13> */
.L_x_333:
[----:B------:R-:W-:Y:S05]  /*16fc0*/  BSYNC B1 ;  /* 0x0000000000017941 */ /* 0x000fea0003800000 */
.L_x_332:
        /* <DEDUP_REMOVED lines=13> */
.L_x_335:
[----:B------:R-:W-:Y:S05]  /*170a0*/  BSYNC B1 ;  /* 0x0000000000017941 */ /* 0x000fea0003800000 */
.L_x_334:
        /* <DEDUP_REMOVED lines=13> */
.L_x_337:
[----:B------:R-:W-:Y:S05]  /*17180*/  BSYNC B1 ;  /* 0x0000000000017941 */ /* 0x000fea0003800000 */
.L_x_336:
        /* <DEDUP_REMOVED lines=13> */
.L_x_339:
[----:B------:R-:W-:Y:S05]  /*17260*/  BSYNC B1 ;  /* 0x0000000000017941 */ /* 0x000fea0003800000 */
.L_x_338:
        /* <DEDUP_REMOVED lines=13> */
.L_x_341:
[----:B------:R-:W-:Y:S05]  /*17340*/  BSYNC B1 ;  /* 0x0000000000017941 */ /* 0x000fea0003800000 */
.L_x_340:
        /* <DEDUP_REMOVED lines=13> */
.L_x_343:
[----:B------:R-:W-:Y:S05]  /*17420*/  BSYNC B1 ;  /* 0x0000000000017941 */ /* 0x000fea0003800000 */
.L_x_342:
        /* <DEDUP_REMOVED lines=13> */
.L_x_345:
[----:B------:R-:W-:Y:S05]  /*17500*/  BSYNC B1 ;  /* 0x0000000000017941 */ /* 0x000fea0003800000 */
.L_x_344:
        /* <DEDUP_REMOVED lines=13> */
.L_x_347:
[----:B------:R-:W-:Y:S05]  /*175e0*/  BSYNC B1 ;  /* 0x0000000000017941 */ /* 0x000fea0003800000 */
.L_x_346:
        /* <DEDUP_REMOVED lines=13> */
.L_x_349:
[----:B------:R-:W-:Y:S05]  /*176c0*/  BSYNC B1 ;  /* 0x0000000000017941 */ /* 0x000fea0003800000 */
.L_x_348:
        /* <DEDUP_REMOVED lines=13> */
.L_x_351:
[----:B------:R-:W-:Y:S05]  /*177a0*/  BSYNC B1 ;  /* 0x0000000000017941 */ /* 0x000fea0003800000 */
.L_x_350:
        /* <DEDUP_REMOVED lines=13> */
.L_x_353:
[----:B------:R-:W-:Y:S05]  /*17880*/  BSYNC B1 ;  /* 0x0000000000017941 */ /* 0x000fea0003800000 */
.L_x_352:
        /* <DEDUP_REMOVED lines=13> */
.L_x_355:
[----:B------:R-:W-:Y:S05]  /*17960*/  BSYNC B1 ;  /* 0x0000000000017941 */ /* 0x000fea0003800000 */
.L_x_354:
        /* <DEDUP_REMOVED lines=13> */
.L_x_357:
[----:B------:R-:W-:Y:S05]  /*17a40*/  BSYNC B1 ;  /* 0x0000000000017941 */ /* 0x000fea0003800000 */
.L_x_356:
        /* <DEDUP_REMOVED lines=13> */
.L_x_359:
[----:B------:R-:W-:Y:S05]  /*17b20*/  BSYNC B1 ;  /* 0x0000000000017941 */ /* 0x000fea0003800000 */
.L_x_358:
        /* <DEDUP_REMOVED lines=13> */
.L_x_361:
[----:B------:R-:W-:Y:S05]  /*17c00*/  BSYNC B1 ;  /* 0x0000000000017941 */ /* 0x000fea0003800000 */
.L_x_360:
        /* <DEDUP_REMOVED lines=13> */
.L_x_363:
[----:B------:R-:W-:Y:S05]  /*17ce0*/  BSYNC B1 ;  /* 0x0000000000017941 */ /* 0x000fea0003800000 */
.L_x_362:
        /* <DEDUP_REMOVED lines=13> */
.L_x_365:
[----:B------:R-:W-:Y:S05]  /*17dc0*/  BSYNC B1 ;  /* 0x0000000000017941 */ /* 0x000fea0003800000 */
.L_x_364:
        /* <DEDUP_REMOVED lines=13> */
.L_x_367:
[----:B------:R-:W-:Y:S05]  /*17ea0*/  BSYNC B1 ;  /* 0x0000000000017941 */ /* 0x000fea0003800000 */
.L_x_366:
        /* <DEDUP_REMOVED lines=13> */
.L_x_369:
[----:B------:R-:W-:Y:S05]  /*17f80*/  BSYNC B1 ;  /* 0x0000000000017941 */ /* 0x000fea0003800000 */
.L_x_368:
        /* <DEDUP_REMOVED lines=13> */
.L_x_371:
[----:B------:R-:W-:Y:S05]  /*18060*/  BSYNC B1 ;  /* 0x0000000000017941 */ /* 0x000fea0003800000 */
.L_x_370:
        /* <DEDUP_REMOVED lines=13> */
.L_x_373:
[----:B------:R-:W-:Y:S05]  /*18140*/  BSYNC B1 ;  /* 0x0000000000017941 */ /* 0x000fea0003800000 */
.L_x_372:
        /* <DEDUP_REMOVED lines=13> */
.L_x_375:
[----:B------:R-:W-:Y:S05]  /*18220*/  BSYNC B1 ;  /* 0x0000000000017941 */ /* 0x000fea0003800000 */
.L_x_374:
        /* <DEDUP_REMOVED lines=13> */
.L_x_377:
[----:B------:R-:W-:Y:S05]  /*18300*/  BSYNC B1 ;  /* 0x0000000000017941 */ /* 0x000fea0003800000 */
.L_x_376:
        /* <DEDUP_REMOVED lines=13> */
.L_x_379:
[----:B------:R-:W-:Y:S05]  /*183e0*/  BSYNC B1 ;  /* 0x0000000000017941 */ /* 0x000fea0003800000 */
.L_x_378:
        /* <DEDUP_REMOVED lines=13> */
.L_x_381:
[----:B------:R-:W-:Y:S05]  /*184c0*/  BSYNC B1 ;  /* 0x0000000000017941 */ /* 0x000fea0003800000 */
.L_x_380:
        /* <DEDUP_REMOVED lines=13> */
.L_x_383:
[----:B------:R-:W-:Y:S05]  /*185a0*/  BSYNC B1 ;  /* 0x0000000000017941 */ /* 0x000fea0003800000 */
.L_x_382:
        /* <DEDUP_REMOVED lines=13> */
.L_x_385:
[----:B------:R-:W-:Y:S05]  /*18680*/  BSYNC B1 ;  /* 0x0000000000017941 */ /* 0x000fea0003800000 */
.L_x_384:
        /* <DEDUP_REMOVED lines=13> */
.L_x_387:
[----:B------:R-:W-:Y:S05]  /*18760*/  BSYNC B1 ;  /* 0x0000000000017941 */ /* 0x000fea0003800000 */
.L_x_386:
        /* <DEDUP_REMOVED lines=13> */
.L_x_389:
[----:B------:R-:W-:Y:S05]  /*18840*/  BSYNC B1 ;  /* 0x0000000000017941 */ /* 0x000fea0003800000 */
.L_x_388:
        /* <DEDUP_REMOVED lines=13> */
.L_x_391:
[----:B------:R-:W-:Y:S05]  /*18920*/  BSYNC B1 ;  /* 0x0000000000017941 */ /* 0x000fea0003800000 */
.L_x_390:
        /* <DEDUP_REMOVED lines=13> */
.L_x_393:
[----:B------:R-:W-:Y:S05]  /*18a00*/  BSYNC B1 ;  /* 0x0000000000017941 */ /* 0x000fea0003800000 */
.L_x_392:
        /* <DEDUP_REMOVED lines=13> */
.L_x_395:
[----:B------:R-:W-:Y:S05]  /*18ae0*/  BSYNC B1 ;  /* 0x0000000000017941 */ /* 0x000fea0003800000 */
.L_x_394:
        /* <DEDUP_REMOVED lines=13> */
.L_x_397:
[----:B------:R-:W-:Y:S05]  /*18bc0*/  BSYNC B1 ;  /* 0x0000000000017941 */ /* 0x000fea0003800000 */
.L_x_396:
        /* <DEDUP_REMOVED lines=13> */
.L_x_399:
[----:B------:R-:W-:Y:S05]  /*18ca0*/  BSYNC B1 ;  /* 0x0000000000017941 */ /* 0x000fea0003800000 */
.L_x_398:
        /* <DEDUP_REMOVED lines=13> */
.L_x_401:
[----:B------:R-:W-:Y:S05]  /*18d80*/  BSYNC B1 ;  /* 0x0000000000017941 */ /* 0x000fea0003800000 */
.L_x_400:
        /* <DEDUP_REMOVED lines=13> */
.L_x_403:
[----:B------:R-:W-:Y:S05]  /*18e60*/  BSYNC B1 ;  /* 0x0000000000017941 */ /* 0x000fea0003800000 */
.L_x_402:
        /* <DEDUP_REMOVED lines=13> */
.L_x_405:
[----:B------:R-:W-:Y:S05]  /*18f40*/  BSYNC B1 ;  /* 0x0000000000017941 */ /* 0x000fea0003800000 */
.L_x_404:
        /* <DEDUP_REMOVED lines=13> */
.L_x_407:
[----:B------:R-:W-:Y:S05]  /*19020*/  BSYNC B1 ;  /* 0x0000000000017941 */ /* 0x000fea0003800000 */
.L_x_406:
        /* <DEDUP_REMOVED lines=13> */
.L_x_409:
[----:B------:R-:W-:Y:S05]  /*19100*/  BSYNC B1 ;  /* 0x0000000000017941 */ /* 0x000fea0003800000 */
.L_x_408:
        /* <DEDUP_REMOVED lines=13> */
.L_x_411:
[----:B------:R-:W-:Y:S05]  /*191e0*/  BSYNC B1 ;  /* 0x0000000000017941 */ /* 0x000fea0003800000 */
.L_x_410:
        /* <DEDUP_REMOVED lines=13> */
.L_x_413:
[----:B------:R-:W-:Y:S05]  /*192c0*/  BSYNC B1 ;  /* 0x0000000000017941 */ /* 0x000fea0003800000 */
.L_x_412:
        /* <DEDUP_REMOVED lines=13> */
.L_x_415:
[----:B------:R-:W-:Y:S05]  /*193a0*/  BSYNC B1 ;  /* 0x0000000000017941 */ /* 0x000fea0003800000 */
.L_x_414:
        /* <DEDUP_REMOVED lines=13> */
.L_x_417:
[----:B------:R-:W-:Y:S05]  /*19480*/  BSYNC B1 ;  /* 0x0000000000017941 */ /* 0x000fea0003800000 */
.L_x_416:
        /* <DEDUP_REMOVED lines=13> */
.L_x_419:
[----:B------:R-:W-:Y:S05]  /*19560*/  BSYNC B1 ;  /* 0x0000000000017941 */ /* 0x000fea0003800000 */
.L_x_418:
        /* <DEDUP_REMOVED lines=13> */
.L_x_421:
[----:B------:R-:W-:Y:S05]  /*19640*/  BSYNC B1 ;  /* 0x0000000000017941 */ /* 0x000fea0003800000 */
.L_x_420:
        /* <DEDUP_REMOVED lines=13> */
.L_x_423:
[----:B------:R-:W-:Y:S05]  /*19720*/  BSYNC B1 ;  /* 0x0000000000017941 */ /* 0x000fea0003800000 */
.L_x_422:
        /* <DEDUP_REMOVED lines=13> */
.L_x_425:
[----:B------:R-:W-:Y:S05]  /*19800*/  BSYNC B1 ;  /* 0x0000000000017941 */ /* 0x000fea0003800000 */
.L_x_424:
        /* <DEDUP_REMOVED lines=13> */
.L_x_427:
[----:B------:R-:W-:Y:S05]  /*198e0*/  BSYNC B1 ;  /* 0x0000000000017941 */ /* 0x000fea0003800000 */
.L_x_426:
        /* <DEDUP_REMOVED lines=13> */
.L_x_429:
[----:B------:R-:W-:Y:S05]  /*199c0*/  BSYNC B1 ;  /* 0x0000000000017941 */ /* 0x000fea0003800000 */
.L_x_428:
        /* <DEDUP_REMOVED lines=13> */
.L_x_431:
[----:B------:R-:W-:Y:S05]  /*19aa0*/  BSYNC B1 ;  /* 0x0000000000017941 */ /* 0x000fea0003800000 */
.L_x_430:
        /* <DEDUP_REMOVED lines=13> */
.L_x_433:
[----:B------:R-:W-:Y:S05]  /*19b80*/  BSYNC B1 ;  /* 0x0000000000017941 */ /* 0x000fea0003800000 */
.L_x_432:
        /* <DEDUP_REMOVED lines=13> */
.L_x_435:
[----:B------:R-:W-:Y:S05]  /*19c60*/  BSYNC B1 ;  /* 0x0000000000017941 */ /* 0x000fea0003800000 */
.L_x_434:
        /* <DEDUP_REMOVED lines=13> */
.L_x_437:
[----:B------:R-:W-:Y:S05]  /*19d40*/  BSYNC B1 ;  /* 0x0000000000017941 */ /* 0x000fea0003800000 */
.L_x_436:
        /* <DEDUP_REMOVED lines=13> */
.L_x_439:
[----:B------:R-:W-:Y:S05]  /*19e20*/  BSYNC B1 ;  /* 0x0000000000017941 */ /* 0x000fea0003800000 */
.L_x_438:
        /* <DEDUP_REMOVED lines=13> */
.L_x_441:
[----:B------:R-:W-:Y:S05]  /*19f00*/  BSYNC B1 ;  /* 0x0000000000017941 */ /* 0x000fea0003800000 */
.L_x_440:
        /* <DEDUP_REMOVED lines=13> */
.L_x_443:
[----:B------:R-:W-:Y:S05]  /*19fe0*/  BSYNC B1 ;  /* 0x0000000000017941 */ /* 0x000fea0003800000 */
.L_x_442:
        /* <DEDUP_REMOVED lines=13> */
.L_x_445:
[----:B------:R-:W-:Y:S05]  /*1a0c0*/  BSYNC B1 ;  /* 0x0000000000017941 */ /* 0x000fea0003800000 */
.L_x_444:
        /* <DEDUP_REMOVED lines=13> */
.L_x_447:
[----:B------:R-:W-:Y:S05]  /*1a1a0*/  BSYNC B1 ;  /* 0x0000000000017941 */ /* 0x000fea0003800000 */
.L_x_446:
        /* <DEDUP_REMOVED lines=13> */
.L_x_449:
[----:B------:R-:W-:Y:S05]  /*1a280*/  BSYNC B1 ;  /* 0x0000000000017941 */ /* 0x000fea0003800000 */
.L_x_448:
        /* <DEDUP_REMOVED lines=13> */
.L_x_451:
[----:B------:R-:W-:Y:S05]  /*1a360*/  BSYNC B1 ;  /* 0x0000000000017941 */ /* 0x000fea0003800000 */
.L_x_450:
        /* <DEDUP_REMOVED lines=13> */
.L_x_453:
[----:B------:R-:W-:Y:S05]  /*1a440*/  BSYNC B1 ;  /* 0x0000000000017941 */ /* 0x000fea0003800000 */
.L_x_452:
        /* <DEDUP_REMOVED lines=13> */
.L_x_455:
[----:B------:R-:W-:Y:S05]  /*1a520*/  BSYNC B1 ;  /* 0x0000000000017941 */ /* 0x000fea0003800000 */
.L_x_454:
        /* <DEDUP_REMOVED lines=13> */
.L_x_457:
[----:B------:R-:W-:Y:S05]  /*1a600*/  BSYNC B1 ;  /* 0x0000000000017941 */ /* 0x000fea0003800000 */
.L_x_456:
        /* <DEDUP_REMOVED lines=13> */
.L_x_459:
[----:B------:R-:W-:Y:S05]  /*1a6e0*/  BSYNC B1 ;  /* 0x0000000000017941 */ /* 0x000fea0003800000 */
.L_x_458:
        /* <DEDUP_REMOVED lines=13> */
.L_x_461:
[----:B------:R-:W-:Y:S05]  /*1a7c0*/  BSYNC B1 ;  /* 0x0000000000017941 */ /* 0x000fea0003800000 */
.L_x_460:
        /* <DEDUP_REMOVED lines=13> */
.L_x_463:
[----:B------:R-:W-:Y:S05]  /*1a8a0*/  BSYNC B1 ;  /* 0x0000000000017941 */ /* 0x000fea0003800000 */
.L_x_462:
        /* <DEDUP_REMOVED lines=13> */
.L_x_465:
[----:B------:R-:W-:Y:S05]  /*1a980*/  BSYNC B1 ;  /* 0x0000000000017941 */ /* 0x000fea0003800000 */
.L_x_464:
        /* <DEDUP_REMOVED lines=13> */
.L_x_467:
[----:B------:R-:W-:Y:S05]  /*1aa60*/  BSYNC B1 ;  /* 0x0000000000017941 */ /* 0x000fea0003800000 */
.L_x_466:
        /* <DEDUP_REMOVED lines=13> */
.L_x_469:
[----:B------:R-:W-:Y:S05]  /*1ab40*/  BSYNC B1 ;  /* 0x0000000000017941 */ /* 0x000fea0003800000 */
.L_x_468:
        /* <DEDUP_REMOVED lines=13> */
.L_x_471:
[----:B------:R-:W-:Y:S05]  /*1ac20*/  BSYNC B1 ;  /* 0x0000000000017941 */ /* 0x000fea0003800000 */
.L_x_470:
        /* <DEDUP_REMOVED lines=13> */
.L_x_473:
[----:B------:R-:W-:Y:S05]  /*1ad00*/  BSYNC B1 ;  /* 0x0000000000017941 */ /* 0x000fea0003800000 */
.L_x_472:
        /* <DEDUP_REMOVED lines=13> */
.L_x_475:
[----:B------:R-:W-:Y:S05]  /*1ade0*/  BSYNC B1 ;  /* 0x0000000000017941 */ /* 0x000fea0003800000 */
.L_x_474:
        /* <DEDUP_REMOVED lines=13> */
.L_x_477:
[----:B------:R-:W-:Y:S05]  /*1aec0*/  BSYNC B1 ;  /* 0x0000000000017941 */ /* 0x000fea0003800000 */
.L_x_476:
        /* <DEDUP_REMOVED lines=13> */
.L_x_479:
[----:B------:R-:W-:Y:S05]  /*1afa0*/  BSYNC B1 ;  /* 0x0000000000017941 */ /* 0x000fea0003800000 */
.L_x_478:
        /* <DEDUP_REMOVED lines=13> */
.L_x_481:
[----:B------:R-:W-:Y:S05]  /*1b080*/  BSYNC B1 ;  /* 0x0000000000017941 */ /* 0x000fea0003800000 */
.L_x_480:
        /* <DEDUP_REMOVED lines=13> */
.L_x_483:
[----:B------:R-:W-:Y:S05]  /*1b160*/  BSYNC B1 ;  /* 0x0000000000017941 */ /* 0x000fea0003800000 */
.L_x_482:
        /* <DEDUP_REMOVED lines=13> */
.L_x_485:
[----:B------:R-:W-:Y:S05]  /*1b240*/  BSYNC B1 ;  /* 0x0000000000017941 */ /* 0x000fea0003800000 */
.L_x_484:
        /* <DEDUP_REMOVED lines=13> */
.L_x_487:
[----:B------:R-:W-:Y:S05]  /*1b320*/  BSYNC B1 ;  /* 0x0000000000017941 */ /* 0x000fea0003800000 */
.L_x_486:
        /* <DEDUP_REMOVED lines=13> */
.L_x_489:
[----:B------:R-:W-:Y:S05]  /*1b400*/  BSYNC B1 ;  /* 0x0000000000017941 */ /* 0x000fea0003800000 */
.L_x_488:
        /* <DEDUP_REMOVED lines=13> */
.L_x_491:
[----:B------:R-:W-:Y:S05]  /*1b4e0*/  BSYNC B1 ;  /* 0x0000000000017941 */ /* 0x000fea0003800000 */
.L_x_490:
        /* <DEDUP_REMOVED lines=13> */
.L_x_493:
[----:B------:R-:W-:Y:S05]  /*1b5c0*/  BSYNC B1 ;  /* 0x0000000000017941 */ /* 0x000fea0003800000 */
.L_x_492:
        /* <DEDUP_REMOVED lines=13> */
.L_x_495:
[----:B------:R-:W-:Y:S05]  /*1b6a0*/  BSYNC B1 ;  /* 0x0000000000017941 */ /* 0x000fea0003800000 */
.L_x_494:
        /* <DEDUP_REMOVED lines=13> */
.L_x_497:
[----:B------:R-:W-:Y:S05]  /*1b780*/  BSYNC B1 ;  /* 0x0000000000017941 */ /* 0x000fea0003800000 */
.L_x_496:
        /* <DEDUP_REMOVED lines=13> */
.L_x_499:
[----:B------:R-:W-:Y:S05]  /*1b860*/  BSYNC B1 ;  /* 0x0000000000017941 */ /* 0x000fea0003800000 */
.L_x_498:
        /* <DEDUP_REMOVED lines=13> */
.L_x_501:
[----:B------:R-:W-:Y:S05]  /*1b940*/  BSYNC B1 ;  /* 0x0000000000017941 */ /* 0x000fea0003800000 */
.L_x_500:
        /* <DEDUP_REMOVED lines=13> */
.L_x_503:
[----:B------:R-:W-:Y:S05]  /*1ba20*/  BSYNC B1 ;  /* 0x0000000000017941 */ /* 0x000fea0003800000 */
.L_x_502:
        /* <DEDUP_REMOVED lines=13> */
.L_x_505:
[----:B------:R-:W-:Y:S05]  /*1bb00*/  BSYNC B1 ;  /* 0x0000000000017941 */ /* 0x000fea0003800000 */
.L_x_504:
        /* <DEDUP_REMOVED lines=13> */
.L_x_507:
[----:B------:R-:W-:Y:S05]  /*1bbe0*/  BSYNC B1 ;  /* 0x0000000000017941 */ /* 0x000fea0003800000 */
.L_x_506:
        /* <DEDUP_REMOVED lines=13> */
.L_x_509:
[----:B------:R-:W-:Y:S05]  /*1bcc0*/  BSYNC B1 ;  /* 0x0000000000017941 */ /* 0x000fea0003800000 */
.L_x_508:
        /* <DEDUP_REMOVED lines=13> */
.L_x_511:
[----:B------:R-:W-:Y:S05]  /*1bda0*/  BSYNC B1 ;  /* 0x0000000000017941 */ /* 0x000fea0003800000 */
.L_x_510:
        /* <DEDUP_REMOVED lines=13> */
.L_x_513:
[----:B------:R-:W-:Y:S05]  /*1be80*/  BSYNC B1 ;  /* 0x0000000000017941 */ /* 0x000fea0003800000 */
.L_x_512:
        /* <DEDUP_REMOVED lines=13> */
.L_x_515:
[----:B------:R-:W-:Y:S05]  /*1bf60*/  BSYNC B1 ;  /* 0x0000000000017941 */ /* 0x000fea0003800000 */
.L_x_514:
        /* <DEDUP_REMOVED lines=13> */
.L_x_517:
[----:B------:R-:W-:Y:S05]  /*1c040*/  BSYNC B1 ;  /* 0x0000000000017941 */ /* 0x000fea0003800000 */
.L_x_516:
        /* <DEDUP_REMOVED lines=13> */
.L_x_519:
[----:B------:R-:W-:Y:S05]  /*1c120*/  BSYNC B1 ;  /* 0x0000000000017941 */ /* 0x000fea0003800000 */
.L_x_518:
        /* <DEDUP_REMOVED lines=13> */
.L_x_521:
[----:B------:R-:W-:Y:S05]  /*1c200*/  BSYNC B1 ;  /* 0x0000000000017941 */ /* 0x000fea0003800000 */
.L_x_520:
        /* <DEDUP_REMOVED lines=13> */
.L_x_523:
[----:B------:R-:W-:Y:S05]  /*1c2e0*/  BSYNC B1 ;  /* 0x0000000000017941 */ /* 0x000fea0003800000 */
.L_x_522:
        /* <DEDUP_REMOVED lines=13> */
.L_x_525:
[----:B------:R-:W-:Y:S05]  /*1c3c0*/  BSYNC B1 ;  /* 0x0000000000017941 */ /* 0x000fea0003800000 */
.L_x_524:
        /* <DEDUP_REMOVED lines=13> */
.L_x_527:
[----:B------:R-:W-:Y:S05]  /*1c4a0*/  BSYNC B1 ;  /* 0x0000000000017941 */ /* 0x000fea0003800000 */
.L_x_526:
        /* <DEDUP_REMOVED lines=13> */
.L_x_529:
[----:B------:R-:W-:Y:S05]  /*1c580*/  BSYNC B1 ;  /* 0x0000000000017941 */ /* 0x000fea0003800000 */
.L_x_528:
        /* <DEDUP_REMOVED lines=13> */
.L_x_531:
[----:B------:R-:W-:Y:S05]  /*1c660*/  BSYNC B1 ;  /* 0x0000000000017941 */ /* 0x000fea0003800000 */
.L_x_530:
        /* <DEDUP_REMOVED lines=13> */
.L_x_533:
[----:B------:R-:W-:Y:S05]  /*1c740*/  BSYNC B1 ;  /* 0x0000000000017941 */ /* 0x000fea0003800000 */
.L_x_532:
        /* <DEDUP_REMOVED lines=13> */
.L_x_535:
[----:B------:R-:W-:Y:S05]  /*1c820*/  BSYNC B1 ;  /* 0x0000000000017941 */ /* 0x000fea0003800000 */
.L_x_534:
        /* <DEDUP_REMOVED lines=13> */
.L_x_537:
[----:B------:R-:W-:Y:S05]  /*1c900*/  BSYNC B1 ;  /* 0x0000000000017941 */ /* 0x000fea0003800000 */
.L_x_536:
        /* <DEDUP_REMOVED lines=13> */
.L_x_539:
[----:B------:R-:W-:Y:S05]  /*1c9e0*/  BSYNC B1 ;  /* 0x0000000000017941 */ /* 0x000fea0003800000 */
.L_x_538:
        /* <DEDUP_REMOVED lines=13> */
.L_x_541:
[----:B------:R-:W-:Y:S05]  /*1cac0*/  BSYNC B1 ;  /* 0x0000000000017941 */ /* 0x000fea0003800000 */
.L_x_540:
        /* <DEDUP_REMOVED lines=13> */
.L_x_543:
[----:B------:R-:W-:Y:S05]  /*1cba0*/  BSYNC B1 ;  /* 0x0000000000017941 */ /* 0x000fea0003800000 */
.L_x_542:
        /* <DEDUP_REMOVED lines=13> */
.L_x_545:
[----:B------:R-:W-:Y:S05]  /*1cc80*/  BSYNC B1 ;  /* 0x0000000000017941 */ /* 0x000fea0003800000 */
.L_x_544:
        /* <DEDUP_REMOVED lines=13> */
.L_x_547:
[----:B------:R-:W-:Y:S05]  /*1cd60*/  BSYNC B1 ;  /* 0x0000000000017941 */ /* 0x000fea0003800000 */
.L_x_546:
[----:B--234-:R-:W2:Y:S01]  /*1cd70*/  LDL.LU R3, [R1+0x44c] ;  /* 0x00044c0001037983 */ /* 0x01cea20000300800 */
        /* <DEDUP_REMOVED lines=12> */
.L_x_549:
[----:B------:R-:W-:Y:S05]  /*1ce40*/  BSYNC B1 ;  /* 0x0000000000017941 */ /* 0x000fea0003800000 */
.L_x_548:
[----:B--2---:R-:W2:Y:S01]  /*1ce50*/  LDL.LU R3, [R1+0x450] ;  /* 0x0004500001037983 */ /* 0x004ea20000300800 */
        /* <DEDUP_REMOVED lines=12> */
.L_x_551:
[----:B------:R-:W-:Y:S05]  /*1cf20*/  BSYNC B1 ;  /* 0x0000000000017941 */ /* 0x000fea0003800000 */
.L_x_550:
[----:B------:R-:W-:Y:S05]  /*1cf30*/  @P1 BRA `(.L_x_552) ;  /* 0x00000048008c1947 */ /* 0x000fea0003800000 */
[----:B------:R-:W2:Y:S01]  /*1cf40*/  LDL.LU R2, [R1+0x454] ;  /* 0x0004540001027983 */ /* 0x000ea20000300800 */
[----:B-----5:R-:W-:-:S04]  /*1cf50*/  LOP3.LUT R0, R0, 0xff, RZ, 0xc0, !PT ;  /* 0x000000ff00007812 */ /* 0x020fc800078ec0ff */
[----:B------:R-:W-:-:S05]  /*1cf60*/  F2FP.F16.E4M3.UNPACK_B R0, R0 ;  /* 0x00000000ff00723e */ /* 0x000fca00020006ff */
[----:B------:R-:W-:-:S05]  /*1cf70*/  HADD2.F32 R0, -RZ, R0.H0_H0 ;  /* 0x20000000ff007230 */ /* 0x000fca0000004100 */
[----:B------:R-:W-:-:S04]  /*1cf80*/  FMUL R0, R0, UR23 ;  /* 0x0000001700007c20 */ /* 0x000fc80008400000 */
[----:B--2---:R-:W-:-:S05]  /*1cf90*/  FFMA R0, R2, UR22, R0 ;  /* 0x0000001602007c23 */ /* 0x004fca0008000000 */
[----:B------:R-:W-:-:S05]  /*1cfa0*/  F2FP.SATFINITE.E4M3.F32.PACK_AB_MERGE_C R3, RZ, R0, RZ ;  /* 0x00000000ff03723e */ /* 0x000fca00048070ff */
[----:B------:R2:W-:Y:S01]  /*1cfb0*/  STG.E.U8 desc[UR20][R26.64+0xf9], R3 ;  /* 0x0000f9031a007986 */ /* 0x0005e2000c101114 */
[----:B------:R-:W-:Y:S05]  /*1cfc0*/  BRA `(.L_x_552) ;  /* 0x0000004800687947 */ /* 0x000fea0003800000 */
.L_x_39:
[----:B------:R-:W-:Y:S01]  /*1cfd0*/  ISETP.GE.AND P3, PT, R32, 0x1, PT ;  /* 0x000000012000780c */ /* 0x000fe20003f66270 */
[----:B------:R-:W-:Y:S01]  /*1cfe0*/  FMUL R4, R4, UR22 ;  /* 0x0000001604047c20 */ /* 0x000fe20008400000 */
[----:B------:R-:W2:Y:S02]  /*1cff0*/  LDL.LU R35, [R1+0x200] ;  /* 0x0002000001237983 */ /* 0x000ea40000300800 */
[----:B------:R-:W-:Y:S02]  /*1d000*/  ISETP.LT.OR P0, PT, R0, 0x1, !P3 ;  /* 0x000000010000780c */ /* 0x000fe40005f01670 */
[----:B------:R-:W-:Y:S01]  /*1d010*/  F2FP.SATFINITE.E4M3.F32.PACK_AB_MERGE_C R4, RZ, R4, RZ ;  /* 0x00000004ff04723e */ /* 0x000fe200048070ff */
[----:B------:R-:W-:Y:S01]  /*1d020*/  FMUL R5, R5, UR22 ;  /* 0x0000001605057c20 */ /* 0x000fe20008400000 */
[----:B------:R-:W-:Y:S01]  /*1d030*/  ISETP.GE.AND P2, PT, R32, 0x9, PT ;  /* 0x000000092000780c */ /* 0x000fe20003f46270 */
[----:B------:R-:W-:Y:S01]  /*1d040*/  FMUL R6, R6, UR22 ;  /* 0x0000001606067c20 */ /* 0x000fe20008400000 */
[----:B------:R-:W-:Y:S01]  /*1d050*/  FMUL R7, R7, UR22 ;  /* 0x0000001607077c20 */ /* 0x000fe20008400000 */
[----:B------:R-:W-:Y:S01]  /*1d060*/  ISETP.LT.OR P1, PT, R0, 0x9, !P3 ;  /* 0x000000090000780c */ /* 0x000fe20005f21670 */
[----:B------:R-:W-:Y:S01]  /*1d070*/  FMUL R8, R8, UR22 ;  /* 0x0000001608087c20 */ /* 0x000fe20008400000 */
[----:B------:R-:W-:Y:S01]  /*1d080*/  ISETP.LT.OR P5, PT, R0, 0xa, !P3 ;  /* 0x0000000a0000780c */ /* 0x000fe20005fa1670 */
[----:B------:R-:W-:Y:S01]  /*1d090*/  FMUL R9, R9, UR22 ;  /* 0x0000001609097c20 */ /* 0x000fe20008400000 */
[----:B------:R-:W-:Y:S01]  /*1d0a0*/  FMUL R10, R10, UR22 ;  /* 0x000000160a0a7c20 */ /* 0x000fe20008400000 */
[----:B------:R-:W-:Y:S01]  /*1d0b0*/  FMUL R11, R11, UR22 ;  /* 0x000000160b0b7c20 */ /* 0x000fe20008400000 */
[----:B------:R-:W-:Y:S01]  /*1d0c0*/  @!P0 STG.E.U8 desc[UR20][R2.64], R4 ;  /* 0x0000000402008986 */ /* 0x000fe2000c101114 */
[----:B------:R-:W-:-:S02]  /*1d0d0*/  ISETP.LT.OR P0, PT, R0, 0x2, !P3 ;  /* 0x000000020000780c */ /* 0x000fc40005f01670 */
[----:B------:R-:W-:Y:S01]  /*1d0e0*/  F2FP.SATFINITE.E4M3.F32.PACK_AB_MERGE_C R5, RZ, R5, RZ ;  /* 0x00000005ff05723e */ /* 0x000fe200048070ff */
[----:B------:R-:W-:Y:S01]  /*1d0f0*/  FMUL R12, R12, UR22 ;  /* 0x000000160c0c7c20 */ /* 0x000fe20008400000 */
[----:B------:R-:W-:Y:S01]  /*1d100*/  F2FP.SATFINITE.E4M3.F32.PACK_AB_MERGE_C R6, RZ, R6, RZ ;  /* 0x00000006ff06723e */ /* 0x000fe200048070ff */
[----:B------:R-:W-:Y:S01]  /*1d110*/  FMUL R13, R13, UR22 ;  /* 0x000000160d0d7c20 */ /* 0x000fe20008400000 */
[----:B------:R-:W-:Y:S01]  /*1d120*/  FMUL R14, R14, UR22 ;  /* 0x000000160e0e7c20 */ /* 0x000fe20008400000 */
[----:B------:R-:W-:Y:S01]  /*1d130*/  FMUL R15, R15, UR22 ;  /* 0x000000160f0f7c20 */ /* 0x000fe20008400000 */
[----:B------:R-:W-:Y:S01]  /*1d140*/  FMUL R16, R16, UR22 ;  /* 0x0000001610107c20 */ /* 0x000fe20008400000 */
[----:B------:R-:W-:Y:S01]  /*1d150*/  FMUL R17, R17, UR22 ;  /* 0x0000001611117c20 */ /* 0x000fe20008400000 */
[----:B------:R-:W-:Y:S01]  /*1d160*/  FMUL R18, R18, UR22 ;  /* 0x0000001612127c20 */ /* 0x000fe20008400000 */
[----:B------:R-:W-:Y:S01]  /*1d170*/  FMUL R19, R19, UR22 ;  /* 0x0000001613137c20 */ /* 0x000fe20008400000 */
[----:B------:R-:W-:Y:S01]  /*1d180*/  FMUL R20, R20, UR22 ;  /* 0x0000001614147c20 */ /* 0x000fe20008400000 */
[----:B------:R0:W-:Y:S01]  /*1d190*/  @!P0 STG.E.U8 desc[UR20][R2.64+0x1], R5 ;  /* 0x0000010502008986 */ /* 0x0001e2000c101114 */
[----:B------:R-:W-:-:S02]  /*1d1a0*/  ISETP.LT.OR P0, PT, R0, 0x1, !P2 ;  /* 0x000000010000780c */ /* 0x000fc40005701670 */
[----:B------:R-:W-:Y:S01]  /*1d1b0*/  F2FP.SATFINITE.E4M3.F32.PACK_AB_MERGE_C R7, RZ, R7, RZ ;  /* 0x00000007ff07723e */ /* 0x000fe200048070ff */
[----:B------:R-:W-:Y:S01]  /*1d1c0*/  FMUL R21, R21, UR22 ;  /* 0x0000001615157c20 */ /* 0x000fe20008400000 */
[----:B------:R-:W-:Y:S01]  /*1d1d0*/  FMUL R22, R22, UR22 ;  /* 0x0000001616167c20 */ /* 0x000fe20008400000 */
[----:B------:R-:W4:Y:S08]  /*1d1e0*/  LDL.LU R34, [R1+0x204] ;  /* 0x0002040001227983 */ /* 0x000f300000300800 */
[----:B------:R-:W-:Y:S01]  /*1d1f0*/  @!P0 STG.E.U8 desc[UR20][R24.64], R6 ;  /* 0x0000000618008986 */ /* 0x000fe2000c101114 */
[----:B------:R-:W-:-:S02]  /*1d200*/  ISETP.LT.OR P0, PT, R0, 0x2, !P2 ;  /* 0x000000020000780c */ /* 0x000fc40005701670 */
[----:B------:R-:W-:Y:S01]  /*1d210*/  F2FP.SATFINITE.E4M3.F32.PACK_AB_MERGE_C R8, RZ, R8, RZ ;  /* 0x00000008ff08723e */ /* 0x000fe200048070ff */
[----:B------:R-:W5:Y:S01]  /*1d220*/  LDL.LU R38, [R1+0x208] ;  /* 0x0002080001267983 */ /* 0x000f620000300800 */
[----:B------:R-:W-:Y:S02]  /*1d230*/  F2FP.SATFINITE.E4M3.F32.PACK_AB_MERGE_C R9, RZ, R9, RZ ;  /* 0x00000009ff09723e */ /* 0x000fe400048070ff */
[----:B------:R-:W-:Y:S01]  /*1d240*/  F2FP.SATFINITE.E4M3.F32.PACK_AB_MERGE_C R10, RZ, R10, RZ ;  /* 0x0000000aff0a723e */ /* 0x000fe200048070ff */
[----:B------:R-:W-:Y:S01]  /*1d250*/  FMUL R23, R23, UR22 ;  /* 0x0000001617177c20 */ /* 0x000fe20008400000 */
[----:B------:R-:W-:Y:S01]  /*1d260*/  F2FP.SATFINITE.E4M3.F32.PACK_AB_MERGE_C R11, RZ, R11, RZ ;  /* 0x0000000bff0b723e */ /* 0x000fe200048070ff */
[----:B------:R-:W3:Y:S04]  /*1d270*/  LDL.LU R37, [R1+0x20c] ;  /* 0x00020c0001257983 */ /* 0x000ee80000300800 */
[----:B------:R1:W-:Y:S01]  /*1d280*/  @!P0 STG.E.U8 desc[UR20][R24.64+0x1], R7 ;  /* 0x0000010718008986 */ /* 0x0003e2000c101114 */
[----:B------:R-:W-:-:S03]  /*1d290*/  ISETP.LT.OR P0, PT, R0, 0x9, !P2 ;  /* 0x000000090000780c */ /* 0x000fc60005701670 */
[----:B------:R-:W-:Y:S01]  /*1d2a0*/  @!P1 STG.E.U8 desc[UR20][R2.64+0x8], R8 ;  /* 0x0000080802009986 */ /* 0x000fe2000c101114 */
[----:B------:R-:W-:-:S03]  /*1d2b0*/  ISETP.LT.OR P1, PT, R0, 0xa, !P2 ;  /* 0x0000000a0000780c */ /* 0x000fc60005721670 */
[----:B------:R-:W-:Y:S01]  /*1d2c0*/  @!P5 STG.E.U8 desc[UR20][R2.64+0x9], R9 ;  /* 0x000009090200d986 */ /* 0x000fe2000c101114 */
[----:B------:R-:W-:Y:S02]  /*1d2d0*/  ISETP.LT.OR P5, PT, R0, 0x11, !P3 ;  /* 0x000000110000780c */ /* 0x000fe40005fa1670 */
[----:B------:R-:W-:Y:S01]  /*1d2e0*/  F2FP.SATFINITE.E4M3.F32.PACK_AB_MERGE_C R12, RZ, R12, RZ ;  /* 0x0000000cff0c723e */ /* 0x000fe200048070ff */
[----:B------:R-:W-:Y:S01]  /*1d2f0*/  FMUL R152, R152, UR22 ;  /* 0x0000001698987c20 */ /* 0x000fe20008400000 */
[----:B------:R-:W-:Y:S01]  /*1d300*/  F2FP.SATFINITE.E4M3.F32.PACK_AB_MERGE_C R13, RZ, R13, RZ ;  /* 0x0000000dff0d723e */ /* 0x000fe200048070ff */
[----:B------:R-:W-:Y:S01]  /*1d310*/  @!P0 STG.E.U8 desc[UR20][R24.64+0x8], R10 ;  /* 0x0000080a18008986 */ /* 0x000fe2000c101114 */
[----:B------:R-:W-:-:S03]  /*1d320*/  ISETP.LT.OR P0, PT, R0, 0x12, !P3 ;  /* 0x000000120000780c */ /* 0x000fc60005f01670 */
[----:B------:R-:W-:Y:S01]  /*1d330*/  @!P1 STG.E.U8 desc[UR20][R24.64+0x9], R11 ;  /* 0x0000090b18009986 */ /* 0x000fe2000c101114 */
[----:B------:R-:W-:-:S03]  /*1d340*/  ISETP.LT.OR P1, PT, R0, 0x11, !P2 ;  /* 0x000000110000780c */ /* 0x000fc60005721670 */
[----:B------:R-:W-:Y:S01]  /*1d350*/  @!P5 STG.E.U8 desc[UR20][R2.64+0x10], R12 ;  /* 0x0000100c0200d986 */ /* 0x000fe2000c101114 */
[C---:B------:R-:W-:Y:S02]  /*1d360*/  ISETP.LT.OR P5, PT, R0.reuse, 0x12, !P2 ;  /* 0x000000120000780c */ /* 0x040fe400057a1670 */
[----:B------:R-:W-:Y:S01]  /*1d370*/  F2FP.SATFINITE.E4M3.F32.PACK_AB_MERGE_C R14, RZ, R14, RZ ;  /* 0x0000000eff0e723e */ /* 0x000fe200048070ff */
[----:B------:R-:W4:Y:S04]  /*1d380*/  LDL.LU R33, [R1+0x210] ;  /* 0x0002100001217983 */ /* 0x000f280000300800 */
[----:B------:R-:W-:Y:S01]  /*1d390*/  @!P0 STG.E.U8 desc[UR20][R2.64+0x11], R13 ;  /* 0x0000110d02008986 */ /* 0x000fe2000c101114 */
[----:B------:R-:W-:Y:S02]  /*1d3a0*/  ISETP.LT.OR P0, PT, R0, 0x19, !P3 ;  /* 0x000000190000780c */ /* 0x000fe40005f01670 */
[----:B------:R-:W-:-:S02]  /*1d3b0*/  F2FP.SATFINITE.E4M3.F32.PACK_AB_MERGE_C R15, RZ, R15, RZ ;  /* 0x0000000fff0f723e */ /* 0x000fc400048070ff */
[----:B------:R-:W-:Y:S01]  /*1d3c0*/  F2FP.SATFINITE.E4M3.F32.PACK_AB_MERGE_C R16, RZ, R16, RZ ;  /* 0x00000010ff10723e */ /* 0x000fe200048070ff */
[----:B------:R-:W-:Y:S01]  /*1d3d0*/  @!P1 STG.E.U8 desc[UR20][R24.64+0x10], R14 ;  /* 0x0000100e18009986 */ /* 0x000fe2000c101114 */
        /* <DEDUP_REMOVED lines=8> */
[----:B------:R-:W3:Y:S01]  /*1d460*/  LDL.LU R31, [R1+0x214] ;  /* 0x00021400011f7983 */ /* 0x000ee20000300800 */
[----:B------:R-:W-:-:S03]  /*1d470*/  F2FP.SATFINITE.E4M3.F32.PACK_AB_MERGE_C R19, RZ, R19, RZ ;  /* 0x00000013ff13723e */ /* 0x000fc600048070ff */
[----:B------:R-:W-:Y:S01]  /*1d480*/  @!P1 STG.E.U8 desc[UR20][R2.64+0x19], R17 ;  /* 0x0000191102009986 */ /* 0x000fe2000c101114 */
[----:B------:R-:W-:-:S03]  /*1d490*/  ISETP.LT.OR P1, PT, R0, 0x21, !P3 ;  /* 0x000000210000780c */ /* 0x000fc60005f21670 */
[----:B------:R-:W-:Y:S01]  /*1d4a0*/  @!P5 STG.E.U8 desc[UR20][R24.64+0x18], R18 ;  /* 0x000018121800d986 */ /* 0x000fe2000c101114 */
[----:B------:R-:W-:-:S03]  /*1d4b0*/  ISETP.LT.OR P5, PT, R0, 0x22, !P3 ;  /* 0x000000220000780c */ /* 0x000fc60005fa1670 */
[----:B------:R-:W-:Y:S01]  /*1d4c0*/  @!P0 STG.E.U8 desc[UR20][R24.64+0x19], R19 ;  /* 0x0000191318008986 */ /* 0x000fe2000c101114 */
[----:B------:R-:W-:Y:S02]  /*1d4d0*/  ISETP.LT.OR P0, PT, R0, 0x21, !P2 ;  /* 0x000000210000780c */ /* 0x000fe40005701670 */
[----:B------:R-:W-:Y:S01]  /*1d4e0*/  F2FP.SATFINITE.E4M3.F32.PACK_AB_MERGE_C R20, RZ, R20, RZ ;  /* 0x00000014ff14723e */ /* 0x000fe200048070ff */
[----:B------:R-:W3:Y:S01]  /*1d4f0*/  LDL.LU R30, [R1+0x218] ;  /* 0x00021800011e7983 */ /* 0x000ee20000300800 */
[----:B------:R-:W-:Y:S01]  /*1d500*/  F2FP.SATFINITE.E4M3.F32.PACK_AB_MERGE_C R21, RZ, R21, RZ ;  /* 0x00000015ff15723e */ /* 0x000fe200048070ff */
[----:B------:R-:W-:Y:S01]  /*1d510*/  FMUL R154, R154, UR22 ;  /* 0x000000169a9a7c20 */ /* 0x000fe20008400000 */
[----:B------:R-:W-:Y:S01]  /*1d520*/  F2FP.SATFINITE.E4M3.F32.PACK_AB_MERGE_C R22, RZ, R22, RZ ;  /* 0x00000016ff16723e */ /* 0x000fe200048070ff */
[----:B------:R-:W-:Y:S01]  /*1d530*/  @!P1 STG.E.U8 desc[UR20][R2.64+0x20], R20 ;  /* 0x0000201402009986 */ /* 0x000fe2000c101114 */
[C---:B------:R-:W-:Y:S01]  /*1d540*/  ISETP.LT.OR P1, PT, R0.reuse, 0x22, !P2 ;  /* 0x000000220000780c */ /* 0x040fe20005721670 */
[----:B------:R-:W-:Y:S01]  /*1d550*/  FMUL R155, R155, UR22 ;  /* 0x000000169b9b7c20 */ /* 0x000fe20008400000 */
[----:B------:R-:W-:Y:S01]  /*1d560*/  F2FP.SATFINITE.E4M3.F32.PACK_AB_MERGE_C R23, RZ, R23, RZ ;  /* 0x00000017ff17723e */ /* 0x000fe200048070ff */
[----:B------:R-:W-:Y:S01]  /*1d570*/  @!P5 STG.E.U8 desc[UR20][R2.64+0x21], R21 ;  /* 0x000021150200d986 */ /* 0x000fe2000c101114 */
[----:B------:R-:W-:Y:S01]  /*1d580*/  ISETP.LT.OR P5, PT, R0, 0x29, !P3 ;  /* 0x000000290000780c */ /* 0x000fe20005fa1670 */
[----:B------:R-:W-:Y:S01]  /*1d590*/  FMUL R156, R156, UR22 ;  /* 0x000000169c9c7c20 */ /* 0x000fe20008400000 */
[----:B------:R-:W-:Y:S01]  /*1d5a0*/  F2FP.SATFINITE.E4M3.F32.PACK_AB_MERGE_C R152, RZ, R152, RZ ;  /* 0x00000098ff98723e */ /* 0x000fe200048070ff */
[----:B------:R-:W-:Y:S01]  /*1d5b0*/  @!P0 STG.E.U8 desc[UR20][R24.64+0x20], R22 ;  /* 0x0000201618008986 */ /* 0x000fe2000c101114 */
[----:B------:R-:W-:Y:S01]  /*1d5c0*/  ISETP.LT.OR P0, PT, R0, 0x2a, !P3 ;  /* 0x0000002a0000780c */ /* 0x000fe20005f01670 */
[----:B------:R-:W-:Y:S01]  /*1d5d0*/  FMUL R157, R157, UR22 ;  /* 0x000000169d9d7c20 */ /* 0x000fe20008400000 */
        /* <DEDUP_REMOVED lines=12> */
[C---:B------:R-:W-:Y:S01]  /*1d6a0*/  ISETP.LT.OR P0, PT, R0.reuse, 0x31, !P3 ;  /* 0x000000310000780c */ /* 0x040fe20005f01670 */
[----:B------:R-:W-:Y:S01]  /*1d6b0*/  FMUL R161, R161, UR22 ;  /* 0x00000016a1a17c20 */ /* 0x000fe20008400000 */
[----:B------:R-:W-:Y:S01]  /*1d6c0*/  ISETP.LT.OR P6, PT, R0, 0x32, !P2 ;  /* 0x000000320000780c */ /* 0x000fe200057c1670 */
        /* <DEDUP_REMOVED lines=43> */
[----:B0-----:R-:W-:Y:S01]  /*1d980*/  F2FP.SATFINITE.E4M3.F32.PACK_AB_MERGE_C R5, RZ, R168, RZ ;  /* 0x000000a8ff05723e */ /* 0x001fe200048070ff */
[----:B------:R-:W-:Y:S01]  /*1d990*/  @!P0 STG.E.U8 desc[UR20][R2.64+0x40], R164 ;  /* 0x000040a402008986 */ /* 0x000fe2000c101114 */
[----:B------:R-:W-:Y:S01]  /*1d9a0*/  ISETP.LT.OR P0, PT, R0, 0x49, !P3 ;  /* 0x000000490000780c */ /* 0x000fe20005f01670 */
[----:B------:R-:W-:Y:S01]  /*1d9b0*/  FMUL R174, R174, UR22 ;  /* 0x00000016aeae7c20 */ /* 0x000fe20008400000 */
[----:B------:R-:W-:Y:S01]  /*1d9c0*/  F2FP.SATFINITE.E4M3.F32.PACK_AB_MERGE_C R169, RZ, R169, RZ ;  /* 0x000000a9ffa9723e */ /* 0x000fe200048070ff */
[----:B------:R-:W-:Y:S01]  /*1d9d0*/  @!P1 STG.E.U8 desc[UR20][R2.64+0x41], R165 ;  /* 0x000041a502009986 */ /* 0x000fe2000c101114 */
[C---:B------:R-:W-:Y:S01]  /*1d9e0*/  ISETP.LT.OR P1, PT, R0.reuse, 0x4a, !P3 ;  /* 0x0000004a0000780c */ /* 0x040fe20005f21670 */
[----:B------:R-:W-:Y:S01]  /*1d9f0*/  FMUL R175, R175, UR22 ;  /* 0x00000016afaf7c20 */ /* 0x000fe20008400000 */
[----:B-1----:R-:W-:Y:S01]  /*1da00*/  F2FP.SATFINITE.E4M3.F32.PACK_AB_MERGE_C R7, RZ, R170, RZ ;  /* 0x000000aaff07723e */ /* 0x002fe200048070ff */
        /* <DEDUP_REMOVED lines=8> */
[----:B------:R0:W-:Y:S01]  /*1da90*/  @!P0 STG.E.U8 desc[UR20][R2.64+0x48], R5 ;  /* 0x0000480502008986 */ /* 0x0001e2000c101114 */
[----:B------:R-:W-:Y:S01]  /*1daa0*/  ISETP.LT.OR P0, PT, R0, 0x51, !P3 ;  /* 0x000000510000780c */ /* 0x000fe20005f01670 */
[----:B------:R-:W-:Y:S01]  /*1dab0*/  FMUL R178, R178, UR22 ;  /* 0x00000016b2b27c20 */ /* 0x000fe20008400000 */
[----:B------:R-:W-:Y:S01]  /*1dac0*/  F2FP.SATFINITE.E4M3.F32.PACK_AB_MERGE_C R175, RZ, R175, RZ ;  /* 0x000000afffaf723e */ /* 0x000fe200048070ff */
[----:B------:R-:W-:Y:S01]  /*1dad0*/  @!P1 STG.E.U8 desc[UR20][R2.64+0x49], R169 ;  /* 0x000049a902009986 */ /* 0x000fe2000c101114 */
[----:B------:R-:W-:Y:S01]  /*1dae0*/  ISETP.LT.OR P1, PT, R0, 0x52, !P3 ;  /* 0x000000520000780c */ /* 0x000fe20005f21670 */
[----:B------:R-:W-:Y:S01]  /*1daf0*/  FMUL R179, R179, UR22 ;  /* 0x00000016b3b37c20 */ /* 0x000fe20008400000 */
[----:B------:R-:W-:Y:S01]  /*1db00*/  FMUL R180, R180, UR22 ;  /* 0x00000016b4b47c20 */ /* 0x000fe20008400000 */
[----:B------:R1:W-:Y:S01]  /*1db10*/  @!P5 STG.E.U8 desc[UR20][R24.64+0x48], R7 ;  /* 0x000048071800d986 */ /* 0x0003e2000c101114 */
[----:B------:R-:W-:Y:S01]  /*1db20*/  ISETP.LT.OR P5, PT, R0, 0x51, !P2 ;  /* 0x000000510000780c */ /* 0x000fe200057a1670 */
[----:B------:R-:W-:Y:S01]  /*1db30*/  FMUL R181, R181, UR22 ;  /* 0x00000016b5b57c20 */ /* 0x000fe20008400000 */
[----:B------:R-:W-:Y:S01]  /*1db40*/  F2FP.SATFINITE.E4M3.F32.PACK_AB_MERGE_C R177, RZ, R177, RZ ;  /* 0x000000b1ffb1723e */ /* 0x000fe200048070ff */
[----:B------:R-:W-:Y:S01]  /*1db50*/  @!P6 STG.E.U8 desc[UR20][R24.64+0x49], R171 ;  /* 0x000049ab1800e986 */ /* 0x000fe2000c101114 */
[----:B0-----:R-:W-:Y:S01]  /*1db60*/  F2FP.SATFINITE.E4M3.F32.PACK_AB_MERGE_C R5, RZ, R172, RZ ;  /* 0x000000acff05723e */ /* 0x001fe200048070ff */
[----:B------:R-:W-:Y:S01]  /*1db70*/  FMUL R182, R182, UR22 ;  /* 0x00000016b6b67c20 */ /* 0x000fe20008400000 */
[C---:B------:R-:W-:Y:S01]  /*1db80*/  ISETP.LT.OR P6, PT, R0.reuse, 0x52, !P2 ;  /* 0x000000520000780c */ /* 0x040fe200057c1670 */
[----:B------:R-:W-:Y:S01]  /*1db90*/  FMUL R183, R183, UR22 ;  /* 0x00000016b7b77c20 */ /* 0x000fe20008400000 */
[----:B------:R-:W-:Y:S01]  /*1dba0*/  F2FP.SATFINITE.E4M3.F32.PACK_AB_MERGE_C R179, RZ, R179, RZ ;  /* 0x000000b3ffb3723e */ /* 0x000fe200048070ff */
[----:B------:R0:W-:Y:S01]  /*1dbb0*/  @!P0 STG.E.U8 desc[UR20][R2.64+0x50], R5 ;  /* 0x0000500502008986 */ /* 0x0001e2000c101114 */
[----:B------:R-:W-:Y:S01]  /*1dbc0*/  ISETP.LT.OR P0, PT, R0, 0x59, !P3 ;  /* 0x000000590000780c */ /* 0x000fe20005f01670 */
[----:B------:R-:W-:Y:S01]  /*1dbd0*/  FMUL R184, R184, UR22 ;  /* 0x00000016b8b87c20 */ /* 0x000fe20008400000 */
[----:B-1----:R-:W-:Y:S01]  /*1dbe0*/  F2FP.SATFINITE.E4M3.F32.PACK_AB_MERGE_C R7, RZ, R174, RZ ;  /* 0x000000aeff07723e */ /* 0x002fe200048070ff */
        /* <DEDUP_REMOVED lines=9> */
[----:B0-----:R-:W-:Y:S01]  /*1dc80*/  F2FP.SATFINITE.E4M3.F32.PACK_AB_MERGE_C R5, RZ, R176, RZ ;  /* 0x000000b0ff05723e */ /* 0x001fe200048070ff */
[----:B------:R-:W-:Y:S01]  /*1dc90*/  FMUL R187, R187, UR22 ;  /* 0x00000016bbbb7c20 */ /* 0x000fe20008400000 */
[----:B------:R-:W-:Y:S01]  /*1dca0*/  ISETP.LT.OR P6, PT, R0, 0x5a, !P2 ;  /* 0x0000005a0000780c */ /* 0x000fe200057c1670 */
[----:B------:R-:W-:Y:S01]  /*1dcb0*/  FMUL R188, R188, UR22 ;  /* 0x00000016bcbc7c20 */ /* 0x000fe20008400000 */
[----:B------:R-:W-:Y:S01]  /*1dcc0*/  F2FP.SATFINITE.E4M3.F32.PACK_AB_MERGE_C R185, RZ, R185, RZ ;  /* 0x000000b9ffb9723e */ /* 0x000fe200048070ff */
[----:B------:R0:W-:Y:S01]  /*1dcd0*/  @!P0 STG.E.U8 desc[UR20][R2.64+0x58], R5 ;  /* 0x0000580502008986 */ /* 0x0001e2000c101114 */
[C---:B------:R-:W-:Y:S01]  /*1dce0*/  ISETP.LT.OR P0, PT, R0.reuse, 0x61, !P3 ;  /* 0x000000610000780c */ /* 0x040fe20005f01670 */
[----:B------:R-:W-:Y:S01]  /*1dcf0*/  FMUL R189, R189, UR22 ;  /* 0x00000016bdbd7c20 */ /* 0x000fe20008400000 */
[----:B-1----:R-:W-:Y:S01]  /*1dd00*/  F2FP.SATFINITE.E4M3.F32.PACK_AB_MERGE_C R7, RZ, R178, RZ ;  /* 0x000000b2ff07723e */ /* 0x002fe200048070ff */
[----:B------:R-:W-:Y:S01]  /*1dd10*/  @!P1 STG.E.U8 desc[UR20][R2.64+0x59], R177 ;  /* 0x000059b102009986 */ /* 0x000fe2000c101114 */
[----:B------:R-:W-:Y:S01]  /*1dd20*/  ISETP.LT.OR P1, PT, R0, 0x62, !P3 ;  /* 0x000000620000780c */ /* 0x000fe20005f21670 */
[----:B------:R-:W-:Y:S01]  /*1dd30*/  FMUL R190, R190, UR22 ;  /* 0x00000016bebe7c20 */ /* 0x000fe20008400000 */
[----:B------:R-:W-:Y:S01]  /*1dd40*/  F2FP.SATFINITE.E4M3.F32.PACK_AB_MERGE_C R187, RZ, R187, RZ ;  /* 0x000000bbffbb723e */ /* 0x000fe200048070ff */
[----:B------:R1:W-:Y:S01]  /*1dd50*/  @!P5 STG.E.U8 desc[UR20][R24.64+0x58], R7 ;  /* 0x000058071800d986 */ /* 0x0003e2000c101114 */
[----:B------:R-:W-:Y:S01]  /*1dd60*/  ISETP.LT.OR P5, PT, R0, 0x61, !P2 ;  /* 0x000000610000780c */ /* 0x000fe200057a1670 */
[----:B------:R-:W-:Y:S01]  /*1dd70*/  FMUL R191, R191, UR22 ;  /* 0x00000016bfbf7c20 */ /* 0x000fe20008400000 */
[----:B------:R-:W-:Y:S01]  /*1dd80*/  FMUL R192, R192, UR22 ;  /* 0x00000016c0c07c20 */ /* 0x000fe20008400000 */
[----:B0-----:R-:W-:Y:S01]  /*1dd90*/  F2FP.SATFINITE.E4M3.F32.PACK_AB_MERGE_C R5, RZ, R180, RZ ;  /* 0x000000b4ff05723e */ /* 0x001fe200048070ff */
[----:B------:R-:W-:Y:S01]  /*1dda0*/  @!P6 STG.E.U8 desc[UR20][R24.64+0x59], R179 ;  /* 0x000059b31800e986 */ /* 0x000fe2000c101114 */
        /* <DEDUP_REMOVED lines=38> */
[----:B------:R-:W-:Y:S01]  /*1e010*/  FMUL R204, R204, UR22 ;  /* 0x00000016cccc7c20 */ /* 0x000fe20008400000 */
        /* <DEDUP_REMOVED lines=107> */
[----:B--2---:R-:W-:Y:S01]  /*1e6d0*/  FMUL R4, R35, UR22 ;  /* 0x0000001623047c20 */ /* 0x004fe20008400000 */
        /* <DEDUP_REMOVED lines=9> */
[----:B------:R-:W-:-:S02]  /*1e770*/  ISETP.LT.OR P5, PT, R0, 0xa9, !P2 ;  /* 0x000000a90000780c */ /* 0x000fc400057a1670 */
[----:B------:R-:W-:Y:S01]  /*1e780*/  F2FP.SATFINITE.E4M3.F32.PACK_AB_MERGE_C R235, RZ, R235, RZ ;  /* 0x000000ebffeb723e */ /* 0x000fe200048070ff */
[----:B------:R-:W-:Y:S01]  /*1e790*/  @!P6 STG.E.U8 desc[UR20][R24.64+0xa1], R215 ;  /* 0x0000a1d71800e986 */ /* 0x000fe2000c101114 */
[----:B0-----:R-:W-:Y:S02]  /*1e7a0*/  F2FP.SATFINITE.E4M3.F32.PACK_AB_MERGE_C R5, RZ, R216, RZ ;  /* 0x000000d8ff05723e */ /* 0x001fe400048070ff */
[C---:B------:R-:W-:Y:S01]  /*1e7b0*/  ISETP.LT.OR P6, PT, R0.reuse, 0xaa, !P2 ;  /* 0x000000aa0000780c */ /* 0x040fe200057c1670 */
[----:B------:R-:W2:Y:S04]  /*1e7c0*/  LDL.LU R36, [R1+0x21c] ;  /* 0x00021c0001247983 */ /* 0x000ea80000300800 */
[----:B------:R0:W-:Y:S01]  /*1e7d0*/  @!P0 STG.E.U8 desc[UR20][R2.64+0xa8], R5 ;  /* 0x0000a80502008986 */ /* 0x0001e2000c101114 */
[----:B------:R-:W-:-:S02]  /*1e7e0*/  ISETP.LT.OR P0, PT, R0, 0xb1, !P3 ;  /* 0x000000b10000780c */ /* 0x000fc40005f01670 */
[----:B-1----:R-:W-:Y:S01]  /*1e7f0*/  F2FP.SATFINITE.E4M3.F32.PACK_AB_MERGE_C R7, RZ, R218, RZ ;  /* 0x000000daff07723e */ /* 0x002fe200048070ff */
[----:B------:R-:W-:Y:S01]  /*1e800*/  @!P1 STG.E.U8 desc[UR20][R2.64+0xa9], R217 ;  /* 0x0000a9d902009986 */ /* 0x000fe2000c101114 */
[----:B------:R-:W-:-:S03]  /*1e810*/  ISETP.LT.OR P1, PT, R0, 0xb2, !P3 ;  /* 0x000000b20000780c */ /* 0x000fc60005f21670 */
[----:B------:R1:W-:Y:S01]  /*1e820*/  @!P5 STG.E.U8 desc[UR20][R24.64+0xa8], R7 ;  /* 0x0000a8071800d986 */ /* 0x0003e2000c101114 */
[C---:B------:R-:W-:Y:S02]  /*1e830*/  ISETP.LT.OR P5, PT, R0.reuse, 0xb1, !P2 ;  /* 0x000000b10000780c */ /* 0x040fe400057a1670 */
[----:B0-----:R-:W-:Y:S01]  /*1e840*/  F2FP.SATFINITE.E4M3.F32.PACK_AB_MERGE_C R5, RZ, R220, RZ ;  /* 0x000000dcff05723e */ /* 0x001fe200048070ff */
[----:B------:R-:W-:Y:S01]  /*1e850*/  @!P6 STG.E.U8 desc[UR20][R24.64+0xa9], R219 ;  /* 0x0000a9db1800e986 */ /* 0x000fe2000c101114 */
[----:B------:R-:W-:-:S03]  /*1e860*/  ISETP.LT.OR P6, PT, R0, 0xb2, !P2 ;  /* 0x000000b20000780c */ /* 0x000fc600057c1670 */
[----:B------:R0:W-:Y:S01]  /*1e870*/  @!P0 STG.E.U8 desc[UR20][R2.64+0xb0], R5 ;  /* 0x0000b00502008986 */ /* 0x0001e2000c101114 */
[C---:B------:R-:W-:Y:S02]  /*1e880*/  ISETP.LT.OR P0, PT, R0.reuse, 0xb9, !P3 ;  /* 0x000000b90000780c */ /* 0x040fe40005f01670 */
        /* <DEDUP_REMOVED lines=29> */
[----:B------:R-:W-:Y:S02]  /*1ea60*/  ISETP.LT.OR P0, PT, R0, 0xd1, !P3 ;  /* 0x000000d10000780c */ /* 0x000fe40005f01670 */
[----:B-1----:R-:W-:Y:S01]  /*1ea70*/  F2FP.SATFINITE.E4M3.F32.PACK_AB_MERGE_C R7, RZ, R234, RZ ;  /* 0x000000eaff07723e */ /* 0x002fe200048070ff */
[----:B------:R-:W2:Y:S01]  /*1ea80*/  LDL.LU R35, [R1+0x220] ;  /* 0x0002200001237983 */ /* 0x000ea20000300800 */
[----:B------:R-:W-:Y:S01]  /*1ea90*/  F2FP.SATFINITE.E4M3.F32.PACK_AB_MERGE_C R9, RZ, R236, RZ ;  /* 0x000000ecff09723e */ /* 0x000fe200048070ff */
[----:B----4-:R-:W-:Y:S01]  /*1eaa0*/  FMUL R6, R33, UR22 ;  /* 0x0000001621067c20 */ /* 0x010fe20008400000 */
[----:B------:R-:W-:Y:S01]  /*1eab0*/  F2FP.SATFINITE.E4M3.F32.PACK_AB_MERGE_C R11, RZ, R4, RZ ;  /* 0x00000004ff0b723e */ /* 0x000fe200048070ff */
[----:B------:R-:W-:Y:S01]  /*1eac0*/  @!P1 STG.E.U8 desc[UR20][R2.64+0xc9], R233 ;  /* 0x0000c9e902009986 */ /* 0x000fe2000c101114 */
[----:B0-----:R-:W-:Y:S01]  /*1ead0*/  FMUL R5, R34, UR22 ;  /* 0x0000001622057c20 */ /* 0x001fe20008400000 */
[----:B-----5:R-:W-:-:S02]  /*1eae0*/  FMUL R4, R38, UR22 ;  /* 0x0000001626047c20 */ /* 0x020fc40008400000 */
[----:B------:R-:W4:Y:S01]  /*1eaf0*/  LDL.LU R34, [R1+0x224] ;  /* 0x0002240001227983 */ /* 0x000f220000300800 */
[----:B------:R-:W-:-:S03]  /*1eb00*/  ISETP.LT.OR P1, PT, R0, 0xd2, !P3 ;  /* 0x000000d20000780c */ /* 0x000fc60005f21670 */
[----:B------:R-:W5:Y:S04]  /*1eb10*/  LDL.LU R33, [R1+0x228] ;  /* 0x0002280001217983 */ /* 0x000f680000300800 */
[----:B------:R3:W-:Y:S01]  /*1eb20*/  @!P5 STG.E.U8 desc[UR20][R24.64+0xc8], R7 ;  /* 0x0000c8071800d986 */ /* 0x0007e2000c101114 */
[----:B------:R-:W-:-:S03]  /*1eb30*/  ISETP.LT.OR P5, PT, R0, 0xd1, !P2 ;  /* 0x000000d10000780c */ /* 0x000fc600057a1670 */
[----:B------:R-:W-:Y:S01]  /*1eb40*/  @!P6 STG.E.U8 desc[UR20][R24.64+0xc9], R235 ;  /* 0x0000c9eb1800e986 */ /* 0x000fe2000c101114 */
[----:B------:R-:W-:-:S03]  /*1eb50*/  ISETP.LT.OR P6, PT, R0, 0xd2, !P2 ;  /* 0x000000d20000780c */ /* 0x000fc600057c1670 */
[----:B------:R0:W-:Y:S01]  /*1eb60*/  @!P0 STG.E.U8 desc[UR20][R2.64+0xd0], R9 ;  /* 0x0000d00902008986 */ /* 0x0001e2000c101114 */
[----:B---3--:R-:W-:-:S03]  /*1eb70*/  FMUL R7, R31, UR22 ;  /* 0x000000161f077c20 */ /* 0x008fc60008400000 */
[----:B------:R-:W3:Y:S04]  /*1eb80*/  LDL.LU R31, [R1+0x22c] ;  /* 0x00022c00011f7983 */ /* 0x000ee80000300800 */
[----:B------:R-:W3:Y:S01]  /*1eb90*/  LDL.LU R38, [R1+0x230] ;  /* 0x0002300001267983 */ /* 0x000ee20000300800 */
[----:B0-----:R-:W-:Y:S01]  /*1eba0*/  F2FP.SATFINITE.E4M3.F32.PACK_AB_MERGE_C R9, RZ, R4, RZ ;  /* 0x00000004ff09723e */ /* 0x001fe200048070ff */
[----:B------:R-:W-:Y:S02]  /*1ebb0*/  FMUL R4, R30, UR22 ;  /* 0x000000161e047c20 */ /* 0x000fe40008400000 */
[----:B------:R-:W3:Y:S01]  /*1ebc0*/  LDL.LU R30, [R1+0x234] ;  /* 0x00023400011e7983 */ /* 0x000ee20000300800 */
[----:B------:R-:W-:Y:S02]  /*1ebd0*/  F2FP.SATFINITE.E4M3.F32.PACK_AB_MERGE_C R237, RZ, R237, RZ ;  /* 0x000000edffed723e */ /* 0x000fe400048070ff */
[----:B------:R-:W-:Y:S01]  /*1ebe0*/  F2FP.SATFINITE.E4M3.F32.PACK_AB_MERGE_C R13, RZ, R5, RZ ;  /* 0x00000005ff0d723e */ /* 0x000fe200048070ff */
[----:B------:R-:W-:Y:S01]  /*1ebf0*/  FMUL R5, R37, UR22 ;  /* 0x0000001625057c20 */ /* 0x000fe20008400000 */
[----:B------:R-:W-:Y:S01]  /*1ec00*/  ISETP.LT.OR P0, PT, R0, 0xd9, !P3 ;  /* 0x000000d90000780c */ /* 0x000fe20005f01670 */
[----:B------:R-:W3:Y:S01]  /*1ec10*/  LDL.LU R37, [R1+0x238] ;  /* 0x0002380001257983 */ /* 0x000ee20000300800 */
[----:B------:R-:W-:-:S03]  /*1ec20*/  F2FP.SATFINITE.E4M3.F32.PACK_AB_MERGE_C R15, RZ, R6, RZ ;  /* 0x00000006ff0f723e */ /* 0x000fc600048070ff */
[----:B------:R-:W-:Y:S01]  /*1ec30*/  @!P1 STG.E.U8 desc[UR20][R2.64+0xd1], R237 ;  /* 0x0000d1ed02009986 */ /* 0x000fe2000c101114 */
[----:B------:R-:W-:-:S03]  /*1ec40*/  ISETP.LT.OR P1, PT, R0, 0xda, !P3 ;  /* 0x000000da0000780c */ /* 0x000fc60005f21670 */
[----:B------:R0:W-:Y:S01]  /*1ec50*/  @!P5 STG.E.U8 desc[UR20][R24.64+0xd0], R11 ;  /* 0x0000d00b1800d986 */ /* 0x0001e2000c101114 */
[----:B------:R-:W-:-:S03]  /*1ec60*/  ISETP.LT.OR P5, PT, R0, 0xd9, !P2 ;  /* 0x000000d90000780c */ /* 0x000fc600057a1670 */
[----:B------:R1:W-:Y:S01]  /*1ec70*/  @!P6 STG.E.U8 desc[UR20][R24.64+0xd1], R13 ;  /* 0x0000d10d1800e986 */ /* 0x0003e2000c101114 */
[----:B0-----:R-:W-:Y:S02]  /*1ec80*/  F2FP.SATFINITE.E4M3.F32.PACK_AB_MERGE_C R11, RZ, R5, RZ ;  /* 0x00000005ff0b723e */ /* 0x001fe400048070ff */
[----:B-1----:R-:W-:Y:S01]  /*1ec90*/  F2FP.SATFINITE.E4M3.F32.PACK_AB_MERGE_C R13, RZ, R7, RZ ;  /* 0x00000007ff0d723e */ /* 0x002fe200048070ff */
[----:B------:R0:W-:Y:S04]  /*1eca0*/  @!P0 STG.E.U8 desc[UR20][R2.64+0xd8], R9 ;  /* 0x0000d80902008986 */ /* 0x0001e8000c101114 */
[----:B------:R1:W-:Y:S01]  /*1ecb0*/  @!P1 STG.E.U8 desc[UR20][R2.64+0xd9], R11 ;  /* 0x0000d90b02009986 */ /* 0x0003e2000c101114 */
[----:B0-----:R-:W-:-:S03]  /*1ecc0*/  F2FP.SATFINITE.E4M3.F32.PACK_AB_MERGE_C R9, RZ, R4, RZ ;  /* 0x00000004ff09723e */ /* 0x001fc600048070ff */
[----:B------:R0:W-:Y:S01]  /*1ecd0*/  @!P5 STG.E.U8 desc[UR20][R24.64+0xd8], R15 ;  /* 0x0000d80f1800d986 */ /* 0x0001e2000c101114 */
[----:B--2---:R-:W-:-:S03]  /*1ece0*/  FMUL R5, R36, UR22 ;  /* 0x0000001624057c20 */ /* 0x004fc60008400000 */
[----:B------:R-:W2:Y:S02]  /*1ecf0*/  LDL.LU R36, [R1+0x23c] ;  /* 0x00023c0001247983 */ /* 0x000ea40000300800 */
[----:B-1----:R-:W-:Y:S01]  /*1ed00*/  F2FP.SATFINITE.E4M3.F32.PACK_AB_MERGE_C R11, RZ, R5, RZ ;  /* 0x00000005ff0b723e */ /* 0x002fe200048070ff */
[----:B------:R-:W-:Y:S02]  /*1ed10*/  FMUL R6, R35, UR22 ;  /* 0x0000001623067c20 */ /* 0x000fe40008400000 */
[----:B------:R-:W2:Y:S01]  /*1ed20*/  LDL.LU R35, [R1+0x240] ;  /* 0x0002400001237983 */ /* 0x000ea20000300800 */
[----:B----4-:R-:W-:-:S03]  /*1ed30*/  FMUL R7, R34, UR22 ;  /* 0x0000001622077c20 */ /* 0x010fc60008400000 */
[----:B------:R-:W4:Y:S01]  /*1ed40*/  LDL.LU R34, [R1+0x244] ;  /* 0x0002440001227983 */ /* 0x000f220000300800 */
[----:B-----5:R-:W-:-:S03]  /*1ed50*/  FMUL R4, R33, UR22 ;  /* 0x0000001621047c20 */ /* 0x020fc60008400000 */
[----:B------:R-:W5:Y:S01]  /*1ed60*/  LDL.LU R33, [R1+0x248] ;  /* 0x0002480001217983 */ /* 0x000f620000300800 */
[----:B0-----:R-:W-:Y:S01]  /*1ed70*/  F2FP.SATFINITE.E4M3.F32.PACK_AB_MERGE_C R15, RZ, R6, RZ ;  /* 0x00000006ff0f723e */ /* 0x001fe200048070ff */
[----:B---3--:R-:W-:Y:S02]  /*1ed80*/  FMUL R5, R31, UR22 ;  /* 0x000000161f057c20 */ /* 0x008fe40008400000 */
[----:B------:R-:W3:Y:S01]  /*1ed90*/  LDL.LU R31, [R1+0x24c] ;  /* 0x00024c00011f7983 */ /* 0x000ee20000300800 */
[----:B------:R-:W-:-:S03]  /*1eda0*/  FMUL R6, R30, UR22 ;  /* 0x000000161e067c20 */ /* 0x000fc60008400000 */
[----:B------:R-:W3:Y:S01]  /*1edb0*/  LDL.LU R30, [R1+0x250] ;  /* 0x00025000011e7983 */ /* 0x000ee20000300800 */
[C---:B------:R-:W-:Y:S02]  /*1edc0*/  ISETP.LT.OR P6, PT, R0.reuse, 0xda, !P2 ;  /* 0x000000da0000780c */ /* 0x040fe400057c1670 */
[C---:B------:R-:W-:Y:S02]  /*1edd0*/  ISETP.LT.OR P5, PT, R0.reuse, 0xe1, !P3 ;  /* 0x000000e10000780c */ /* 0x040fe40005fa1670 */
[C---:B------:R-:W-:Y:S02]  /*1ede0*/  ISETP.LT.OR P0, PT, R0.reuse, 0xe1, !P2 ;  /* 0x000000e10000780c */ /* 0x040fe40005701670 */
[----:B------:R-:W-:-:S07]  /*1edf0*/  ISETP.LT.OR P1, PT, R0, 0xe2, !P2 ;  /* 0x000000e20000780c */ /* 0x000fce0005721670 */
[----:B------:R0:W-:Y:S01]  /*1ee00*/  @!P6 STG.E.U8 desc[UR20][R24.64+0xd9], R13 ;  /* 0x0000d90d1800e986 */ /* 0x0001e2000c101114 */
[C---:B------:R-:W-:Y:S02]  /*1ee10*/  ISETP.LT.OR P6, PT, R0.reuse, 0xe2, !P3 ;  /* 0x000000e20000780c */ /* 0x040fe40005fc1670 */
[----:B------:R-:W-:Y:S01]  /*1ee20*/  F2FP.SATFINITE.E4M3.F32.PACK_AB_MERGE_C R7, RZ, R7, RZ ;  /* 0x00000007ff07723e */ /* 0x000fe200048070ff */
[----:B------:R1:W-:Y:S01]  /*1ee30*/  @!P5 STG.E.U8 desc[UR20][R2.64+0xe0], R9 ;  /* 0x0000e0090200d986 */ /* 0x0003e2000c101114 */
[----:B------:R-:W-:Y:S02]  /*1ee40*/  ISETP.LT.OR P5, PT, R0, 0xea, !P2 ;  /* 0x000000ea0000780c */ /* 0x000fe400057a1670 */
[----:B0-----:R-:W-:Y:S01]  /*1ee50*/  F2FP.SATFINITE.E4M3.F32.PACK_AB_MERGE_C R13, RZ, R4, RZ ;  /* 0x00000004ff0d723e */ /* 0x001fe200048070ff */
[----:B------:R-:W-:-:S06]  /*1ee60*/  FMUL R4, R38, UR22 ;  /* 0x0000001626047c20 */ /* 0x000fcc0008400000 */
[----:B------:R-:W-:Y:S01]  /*1ee70*/  @!P6 STG.E.U8 desc[UR20][R2.64+0xe1], R11 ;  /* 0x0000e10b0200e986 */ /* 0x000fe2000c101114 */
[----:B------:R-:W-:-:S03]  /*1ee80*/  ISETP.LT.OR P6, PT, R0, 0xe9, !P3 ;  /* 0x000000e90000780c */ /* 0x000fc60005fc1670 */
[----:B------:R-:W-:Y:S01]  /*1ee90*/  @!P0 STG.E.U8 desc[UR20][R24.64+0xe0], R15 ;  /* 0x0000e00f18008986 */ /* 0x000fe2000c101114 */
[----:B------:R-:W-:-:S03]  /*1eea0*/  ISETP.LT.OR P0, PT, R0, 0xea, !P3 ;  /* 0x000000ea0000780c */ /* 0x000fc60005f01670 */
[----:B------:R0:W-:Y:S04]  /*1eeb0*/  @!P1 STG.E.U8 desc[UR20][R24.64+0xe1], R7 ;  /* 0x0000e10718009986 */ /* 0x0001e8000c101114 */
[----:B------:R-:W3:Y:S01]  /*1eec0*/  LDL.LU R38, [R1+0x254] ;  /* 0x0002540001267983 */ /* 0x000ee20000300800 */
[----:B-1----:R-:W-:Y:S02]  /*1eed0*/  F2FP.SATFINITE.E4M3.F32.PACK_AB_MERGE_C R9, RZ, R5, RZ ;  /* 0x00000005ff09723e */ /* 0x002fe400048070ff */
[----:B0-----:R-:W-:Y:S01]  /*1eee0*/  F2FP.SATFINITE.E4M3.F32.PACK_AB_MERGE_C R7, RZ, R4, RZ ;  /* 0x00000004ff07723e */ /* 0x001fe200048070ff */
[----:B------:R-:W-:Y:S02]  /*1eef0*/  FMUL R4, R37, UR22 ;  /* 0x0000001625047c20 */ /* 0x000fe40008400000 */
[----:B------:R-:W3:Y:S01]  /*1ef00*/  LDL.LU R37, [R1+0x258] ;  /* 0x0002580001257983 */ /* 0x000ee20000300800 */
[----:B------:R-:W-:-:S02]  /*1ef10*/  F2FP.SATFINITE.E4M3.F32.PACK_AB_MERGE_C R11, RZ, R6, RZ ;  /* 0x00000006ff0b723e */ /* 0x000fc400048070ff */
[----:B------:R-:W-:Y:S01]  /*1ef20*/  F2FP.SATFINITE.E4M3.F32.PACK_AB_MERGE_C R15, RZ, R4, RZ ;  /* 0x00000004ff0f723e */ /* 0x000fe200048070ff */
[----:B------:R-:W-:Y:S04]  /*1ef30*/  @!P6 STG.E.U8 desc[UR20][R2.64+0xe8], R13 ;  /* 0x0000e80d0200e986 */ /* 0x000fe8000c101114 */
[----:B------:R0:W-:Y:S04]  /*1ef40*/  @!P0 STG.E.U8 desc[UR20][R2.64+0xe9], R9 ;  /* 0x0000e90902008986 */ /* 0x0001e8000c101114 */
[----:B------:R1:W-:Y:S01]  /*1ef50*/  @!P5 STG.E.U8 desc[UR20][R24.64+0xe9], R11 ;  /* 0x0000e90b1800d986 */ /* 0x0003e2000c101114 */
[----:B--2---:R-:W-:-:S03]  /*1ef60*/  FMUL R5, R36, UR22 ;  /* 0x0000001624057c20 */ /* 0x004fc60008400000 */
[----:B------:R-:W2:Y:S02]  /*1ef70*/  LDL.LU R36, [R1+0x25c] ;  /* 0x00025c0001247983 */ /* 0x000ea40000300800 */
[----:B0-----:R-:W-:Y:S01]  /*1ef80*/  F2FP.SATFINITE.E4M3.F32.PACK_AB_MERGE_C R9, RZ, R5, RZ ;  /* 0x00000005ff09723e */ /* 0x001fe200048070ff */
[----:B------:R-:W-:Y:S02]  /*1ef90*/  FMUL R6, R35, UR22 ;  /* 0x0000001623067c20 */ /* 0x000fe40008400000 */
[----:B------:R-:W2:Y:S01]  /*1efa0*/  LDL.LU R35, [R1+0x260] ;  /* 0x0002600001237983 */ /* 0x000ea20000300800 */
[----:B----4-:R-:W-:-:S03]  /*1efb0*/  FMUL R4, R34, UR22 ;  /* 0x0000001622047c20 */ /* 0x010fc60008400000 */
[----:B------:R-:W4:Y:S02]  /*1efc0*/  LDL.LU R34, [R1+0x264] ;  /* 0x0002640001227983 */ /* 0x000f240000300800 */
[----:B-1----:R-:W-:Y:S01]  /*1efd0*/  F2FP.SATFINITE.E4M3.F32.PACK_AB_MERGE_C R11, RZ, R4, RZ ;  /* 0x00000004ff0b723e */ /* 0x002fe200048070ff */
[----:B-----5:R-:W-:Y:S02]  /*1efe0*/  FMUL R4, R33, UR22 ;  /* 0x0000001621047c20 */ /* 0x020fe40008400000 */
[----:B------:R-:W5:Y:S03]  /*1eff0*/  LDL.LU R33, [R1+0x268] ;  /* 0x0002680001217983 */ /* 0x000f660000300800 */
[----:B------:R-:W-:Y:S01]  /*1f000*/  F2FP.SATFINITE.E4M3.F32.PACK_AB_MERGE_C R13, RZ, R4, RZ ;  /* 0x00000004ff0d723e */ /* 0x000fe200048070ff */
        /* <DEDUP_REMOVED lines=9> */
[----:B------:R-:W-:-:S03]  /*1f0a0*/  ISETP.LT.OR P1, PT, R0, 0xf1, !P2 ;  /* 0x000000f10000780c */ /* 0x000fc60005721670 */
[----:B------:R1:W-:Y:S01]  /*1f0b0*/  @!P6 STG.E.U8 desc[UR20][R2.64+0xf0], R15 ;  /* 0x0000f00f0200e986 */ /* 0x0003e2000c101114 */
[C---:B------:R-:W-:Y:S02]  /*1f0c0*/  ISETP.LT.OR P6, PT, R0.reuse, 0xf9, !P3 ;  /* 0x000000f90000780c */ /* 0x040fe40005fc1670 */
[----:B------:R-:W-:Y:S01]  /*1f0d0*/  ISETP.LT.OR P3, PT, R0, 0xfa, !P3 ;  /* 0x000000fa0000780c */ /* 0x000fe20005f61670 */
[----:B------:R1:W-:Y:S01]  /*1f0e0*/  @!P0 STG.E.U8 desc[UR20][R2.64+0xf1], R9 ;  /* 0x0000f10902008986 */ /* 0x0003e2000c101114 */
[----:B0-----:R-:W-:Y:S02]  /*1f0f0*/  F2FP.SATFINITE.E4M3.F32.PACK_AB_MERGE_C R7, RZ, R6, RZ ;  /* 0x00000006ff07723e */ /* 0x001fe400048070ff */
[----:B-1----:R-:W-:Y:S02]  /*1f100*/  F2FP.SATFINITE.E4M3.F32.PACK_AB_MERGE_C R15, RZ, R5, RZ ;  /* 0x00000005ff0f723e */ /* 0x002fe400048070ff */
[----:B------:R-:W-:Y:S01]  /*1f110*/  F2FP.SATFINITE.E4M3.F32.PACK_AB_MERGE_C R9, RZ, R4, RZ ;  /* 0x00000004ff09723e */ /* 0x000fe200048070ff */
[----:B------:R-:W-:-:S02]  /*1f120*/  FMUL R4, R38, UR22 ;  /* 0x0000001626047c20 */ /* 0x000fc40008400000 */
[----:B------:R-:W3:Y:S04]  /*1f130*/  LDL.LU R38, [R1+0x274] ;  /* 0x0002740001267983 */ /* 0x000ee80000300800 */
[----:B------:R0:W-:Y:S01]  /*1f140*/  @!P5 STG.E.U8 desc[UR20][R24.64+0xf1], R11 ;  /* 0x0000f10b1800d986 */ /* 0x0001e2000c101114 */
[----:B------:R-:W-:Y:S01]  /*1f150*/  ISETP.LT.OR P5, PT, R0, 0xf9, !P2 ;  /* 0x000000f90000780c */ /* 0x000fe200057a1670 */
[----:B------:R-:W-:Y:S02]  /*1f160*/  FMUL R5, R37, UR22 ;  /* 0x0000001625057c20 */ /* 0x000fe40008400000 */
[----:B------:R-:W3:Y:S04]  /*1f170*/  LDL.LU R37, [R1+0x278] ;  /* 0x0002780001257983 */ /* 0x000ee80000300800 */
[----:B------:R1:W-:Y:S04]  /*1f180*/  @!P1 STG.E.U8 desc[UR20][R24.64+0xf0], R7 ;  /* 0x0000f00718009986 */ /* 0x0003e8000c101114 */
[----:B------:R-:W-:Y:S04]  /*1f190*/  @!P6 STG.E.U8 desc[UR20][R2.64+0xf8], R13 ;  /* 0x0000f80d0200e986 */ /* 0x000fe8000c101114 */
[----:B------:R4:W-:Y:S01]  /*1f1a0*/  @!P3 STG.E.U8 desc[UR20][R2.64+0xf9], R15 ;  /* 0x0000f90f0200b986 */ /* 0x0009e2000c101114 */
[----:B0-----:R-:W-:-:S03]  /*1f1b0*/  F2FP.SATFINITE.E4M3.F32.PACK_AB_MERGE_C R11, RZ, R4, RZ ;  /* 0x00000004ff0b723e */ /* 0x001fc600048070ff */
[----:B------:R0:W-:Y:S01]  /*1f1c0*/  @!P5 STG.E.U8 desc[UR20][R24.64+0xf8], R9 ;  /* 0x0000f8091800d986 */ /* 0x0001e2000c101114 */
[----:B--2---:R-:W-:-:S03]  /*1f1d0*/  FMUL R6, R36, UR22 ;  /* 0x0000001624067c20 */ /* 0x004fc60008400000 */
[----:B------:R-:W2:Y:S01]  /*1f1e0*/  LDL.LU R36, [R1+0x27c] ;  /* 0x00027c0001247983 */ /* 0x000ea20000300800 */
[----:B-1----:R-:W-:-:S03]  /*1f1f0*/  FMUL R7, R35, UR22 ;  /* 0x0000001623077c20 */ /* 0x002fc60008400000 */
        /* <DEDUP_REMOVED lines=10> */
[----:B------:R-:W-:Y:S02]  /*1f2a0*/  ISETP.GE.AND P1, PT, R32, 0x81, PT ;  /* 0x000000812000780c */ /* 0x000fe40003f26270 */
[C---:B------:R-:W-:Y:S02]  /*1f2b0*/  ISETP.LT.OR P2, PT, R0.reuse, 0xfa, !P2 ;  /* 0x000000fa0000780c */ /* 0x040fe40005741670 */
[C---:B------:R-:W-:Y:S02]  /*1f2c0*/  ISETP.LT.OR P6, PT, R0.reuse, 0x1, !P1 ;  /* 0x000000010000780c */ /* 0x040fe40004fc1670 */
[----:B------:R-:W-:Y:S02]  /*1f2d0*/  ISETP.LT.OR P3, PT, R0, 0x2, !P1 ;  /* 0x000000020000780c */ /* 0x000fe40004f61670 */
[----:B------:R-:W-:Y:S02]  /*1f2e0*/  F2FP.SATFINITE.E4M3.F32.PACK_AB_MERGE_C R5, RZ, R5, RZ ;  /* 0x00000005ff05723e */ /* 0x000fe400048070ff */
[----:B------:R-:W-:-:S05]  /*1f2f0*/  ISETP.GE.AND P0, PT, R32, 0x89, PT ;  /* 0x000000892000780c */ /* 0x000fca0003f06270 */
[----:B------:R-:W-:Y:S01]  /*1f300*/  @!P2 STG.E.U8 desc[UR20][R24.64+0xf9], R11 ;  /* 0x0000f90b1800a986 */ /* 0x000fe2000c101114 */
[----:B------:R-:W-:-:S03]  /*1f310*/  F2FP.SATFINITE.E4M3.F32.PACK_AB_MERGE_C R13, RZ, R6, RZ ;  /* 0x00000006ff0d723e */ /* 0x000fc600048070ff */
[----:B------:R0:W-:Y:S01]  /*1f320*/  @!P6 STG.E.U8 desc[UR20][R28.64], R5 ;  /* 0x000000051c00e986 */ /* 0x0001e2000c101114 */
[C---:B------:R-:W-:Y:S02]  /*1f330*/  ISETP.LT.OR P6, PT, R0.reuse, 0x2, !P0 ;  /* 0x000000020000780c */ /* 0x040fe400047c1670 */
[C---:B------:R-:W-:Y:S01]  /*1f340*/  ISETP.LT.OR P5, PT, R0.reuse, 0x1, !P0 ;  /* 0x000000010000780c */ /* 0x040fe200047a1670 */
[----:B------:R1:W-:Y:S01]  /*1f350*/  @!P3 STG.E.U8 desc[UR20][R28.64+0x1], R13 ;  /* 0x0000010d1c00b986 */ /* 0x0003e2000c101114 */
[----:B------:R-:W-:Y:S02]  /*1f360*/  ISETP.LT.OR P2, PT, R0, 0xa, !P1 ;  /* 0x0000000a0000780c */ /* 0x000fe40004f41670 */
[----:B0-----:R-:W-:Y:S02]  /*1f370*/  F2FP.SATFINITE.E4M3.F32.PACK_AB_MERGE_C R5, RZ, R3, RZ ;  /* 0x00000003ff05723e */ /* 0x001fe400048070ff */
[----:B-1----:R-:W-:Y:S01]  /*1f380*/  F2FP.SATFINITE.E4M3.F32.PACK_AB_MERGE_C R13, RZ, R2, RZ ;  /* 0x00000002ff0d723e */ /* 0x002fe200048070ff */
[----:B------:R-:W-:-:S02]  /*1f390*/  FMUL R3, R38, UR22 ;  /* 0x0000001626037c20 */ /* 0x000fc40008400000 */
[----:B------:R-:W3:Y:S01]  /*1f3a0*/  LDL.LU R38, [R1+0x294] ;  /* 0x0002940001267983 */ /* 0x000ee20000300800 */
[----:B------:R-:W-:Y:S02]  /*1f3b0*/  F2FP.SATFINITE.E4M3.F32.PACK_AB_MERGE_C R11, RZ, R4, RZ ;  /* 0x00000004ff0b723e */ /* 0x000fe400048070ff */
[----:B------:R-:W-:Y:S01]  /*1f3c0*/  ISETP.LT.OR P3, PT, R0, 0x9, !P1 ;  /* 0x000000090000780c */ /* 0x000fe20004f61670 */
[----:B------:R0:W-:Y:S01]  /*1f3d0*/  @!P6 STG.E.U8 desc[UR20][R26.64+0x1], R9 ;  /* 0x000001091a00e986 */ /* 0x0001e2000c101114 */
[----:B------:R-:W-:-:S03]  /*1f3e0*/  FMUL R2, R37, UR22 ;  /* 0x0000001625027c20 */ /* 0x000fc60008400000 */
[----:B------:R-:W3:Y:S01]  /*1f3f0*/  LDL.LU R37, [R1+0x298] ;  /* 0x0002980001257983 */ /* 0x000ee20000300800 */
[----:B------:R-:W-:Y:S02]  /*1f400*/  F2FP.SATFINITE.E4M3.F32.PACK_AB_MERGE_C R7, RZ, R7, RZ ;  /* 0x00000007ff07723e */ /* 0x000fe400048070ff */
[----:B0-----:R-:W-:-:S03]  /*1f410*/  F2FP.SATFINITE.E4M3.F32.PACK_AB_MERGE_C R9, RZ, R2, RZ ;  /* 0x00000002ff09723e */ /* 0x001fc600048070ff */
        /* <DEDUP_REMOVED lines=8> */
[----:B------:R-:W2:Y:S03]  /*1f4a0*/  LDL.LU R35, [R1+0x2a0] ;  /* 0x0002a00001237983 */ /* 0x000ea60000300800 */
[----:B------:R-:W-:Y:S01]  /*1f4b0*/  F2FP.SATFINITE.E4M3.F32.PACK_AB_MERGE_C R15, RZ, R2, RZ ;  /* 0x00000002ff0f723e */ /* 0x000fe200048070ff */
[----:B----4-:R-:W-:Y:S02]  /*1f4c0*/  FMUL R2, R34, UR22 ;  /* 0x0000001622027c20 */ /* 0x010fe40008400000 */
[----:B------:R-:W4:Y:S01]  /*1f4d0*/  LDL.LU R34, [R1+0x2a4] ;  /* 0x0002a40001227983 */ /* 0x000f220000300800 */
[----:B-----5:R-:W-:-:S03]  /*1f4e0*/  FMUL R3, R33, UR22 ;  /* 0x0000001621037c20 */ /* 0x020fc60008400000 */
[----:B------:R-:W5:Y:S01]  /*1f4f0*/  LDL.LU R33, [R1+0x2a8] ;  /* 0x0002a80001217983 */ /* 0x000f620000300800 */
[----:B---3--:R-:W-:-:S03]  /*1f500*/  FMUL R4, R31, UR22 ;  /* 0x000000161f047c20 */ /* 0x008fc60008400000 */
[----:B------:R-:W3:Y:S01]  /*1f510*/  LDL.LU R31, [R1+0x2ac] ;  /* 0x0002ac00011f7983 */ /* 0x000ee20000300800 */
[----:B0-----:R-:W-:-:S03]  /*1f520*/  FMUL R5, R30, UR22 ;  /* 0x000000161e057c20 */ /* 0x001fc60008400000 */
[----:B------:R-:W3:Y:S01]  /*1f530*/  LDL.LU R30, [R1+0x2b0] ;  /* 0x0002b000011e7983 */ /* 0x000ee20000300800 */
[C---:B------:R-:W-:Y:S02]  /*1f540*/  ISETP.LT.OR P6, PT, R0.reuse, 0xa, !P0 ;  /* 0x0000000a0000780c */ /* 0x040fe400047c1670 */
[C---:B------:R-:W-:Y:S02]  /*1f550*/  ISETP.LT.OR P5, PT, R0.reuse, 0x9, !P0 ;  /* 0x000000090000780c */ /* 0x040fe400047a1670 */
[C---:B------:R-:W-:Y:S02]  /*1f560*/  ISETP.LT.OR P3, PT, R0.reuse, 0x11, !P1 ;  /* 0x000000110000780c */ /* 0x040fe40004f61670 */
[----:B------:R-:W-:-:S07]  /*1f570*/  ISETP.LT.OR P2, PT, R0, 0x12, !P1 ;  /* 0x000000120000780c */ /* 0x000fce0004f41670 */
[----:B------:R0:W-:Y:S01]  /*1f580*/  @!P6 STG.E.U8 desc[UR20][R26.64+0x9], R7 ;  /* 0x000009071a00e986 */ /* 0x0001e2000c101114 */
[----:B------:R-:W-:-:S03]  /*1f590*/  ISETP.LT.OR P6, PT, R0, 0x12, !P0 ;  /* 0x000000120000780c */ /* 0x000fc600047c1670 */
[----:B------:R-:W-:Y:S01]  /*1f5a0*/  @!P5 STG.E.U8 desc[UR20][R26.64+0x8], R13 ;  /* 0x0000080d1a00d986 */ /* 0x000fe2000c101114 */
[----:B------:R-:W-:-:S03]  /*1f5b0*/  ISETP.LT.OR P5, PT, R0, 0x11, !P0 ;  /* 0x000000110000780c */ /* 0x000fc600047a1670 */
[----:B------:R1:W-:Y:S01]  /*1f5c0*/  @!P3 STG.E.U8 desc[UR20][R28.64+0x10], R9 ;  /* 0x000010091c00b986 */ /* 0x0003e2000c101114 */
[C---:B------:R-:W-:Y:S02]  /*1f5d0*/  ISETP.LT.OR P3, PT, R0.reuse, 0x19, !P1 ;  /* 0x000000190000780c */ /* 0x040fe40004f61670 */
[----:B0-----:R-:W-:Y:S01]  /*1f5e0*/  F2FP.SATFINITE.E4M3.F32.PACK_AB_MERGE_C R7, RZ, R2, RZ ;  /* 0x00000002ff07723e */ /* 0x001fe200048070ff */
[----:B------:R0:W-:Y:S01]  /*1f5f0*/  @!P2 STG.E.U8 desc[UR20][R28.64+0x11], R11 ;  /* 0x0000110b1c00a986 */ /* 0x0001e2000c101114 */
[----:B------:R-:W-:Y:S02]  /*1f600*/  ISETP.LT.OR P2, PT, R0, 0x1a, !P1 ;  /* 0x0000001a0000780c */ /* 0x000fe40004f41670 */
[----:B-1----:R-:W-:Y:S01]  /*1f610*/  F2FP.SATFINITE.E4M3.F32.PACK_AB_MERGE_C R9, RZ, R3, RZ ;  /* 0x00000003ff09723e */ /* 0x002fe200048070ff */
[----:B------:R-:W-:Y:S02]  /*1f620*/  FMUL R2, R38, UR22 ;  /* 0x0000001626027c20 */ /* 0x000fe40008400000 */
[----:B------:R-:W3:Y:S01]  /*1f630*/  LDL.LU R38, [R1+0x2b4] ;  /* 0x0002b40001267983 */ /* 0x000ee20000300800 */
[----:B0-----:R-:W-:-:S03]  /*1f640*/  F2FP.SATFINITE.E4M3.F32.PACK_AB_MERGE_C R11, RZ, R4, RZ ;  /* 0x00000004ff0b723e */ /* 0x001fc600048070ff */
[----:B------:R0:W-:Y:S01]  /*1f650*/  @!P6 STG.E.U8 desc[UR20][R26.64+0x11], R7 ;  /* 0x000011071a00e986 */ /* 0x0001e2000c101114 */
[----:B------:R-:W-:Y:S01]  /*1f660*/  ISETP.LT.OR P6, PT, R0, 0x1a, !P0 ;  /* 0x0000001a0000780c */ /* 0x000fe200047c1670 */
[----:B------:R-:W-:Y:S02]  /*1f670*/  FMUL R3, R37, UR22 ;  /* 0x0000001625037c20 */ /* 0x000fe40008400000 */
[----:B------:R-:W3:Y:S01]  /*1f680*/  LDL.LU R37, [R1+0x2b8] ;  /* 0x0002b80001257983 */ /* 0x000ee20000300800 */
[----:B0-----:R-:W-:-:S03]  /*1f690*/  F2FP.SATFINITE.E4M3.F32.PACK_AB_MERGE_C R7, RZ, R2, RZ ;  /* 0x00000002ff07723e */ /* 0x001fc600048070ff */
[----:B------:R-:W-:Y:S04]  /*1f6a0*/  @!P5 STG.E.U8 desc[UR20][R26.64+0x10], R15 ;  /* 0x0000100f1a00d986 */ /* 0x000fe8000c101114 */
        /* <DEDUP_REMOVED lines=13> */
[----:B------:R-:W5:Y:S02]  /*1f780*/  LDL.LU R33, [R1+0x2c8] ;  /* 0x0002c80001217983 */ /* 0x000f640000300800 */
        /* <DEDUP_REMOVED lines=8> */
[----:B------:R-:W-:Y:S02]  /*1f810*/  F2FP.SATFINITE.E4M3.F32.PACK_AB_MERGE_C R5, RZ, R5, RZ ;  /* 0x00000005ff05723e */ /* 0x000fe400048070ff */
[----:B------:R-:W-:-:S05]  /*1f820*/  ISETP.LT.OR P6, PT, R0, 0x22, !P0 ;  /* 0x000000220000780c */ /* 0x000fca00047c1670 */
[----:B------:R0:W-:Y:S01]  /*1f830*/  @!P5 STG.E.U8 desc[UR20][R26.64+0x18], R5 ;  /* 0x000018051a00d986 */ /* 0x0001e2000c101114 */
[----:B------:R-:W-:-:S03]  /*1f840*/  ISETP.LT.OR P5, PT, R0, 0x21, !P0 ;  /* 0x000000210000780c */ /* 0x000fc600047a1670 */
[----:B------:R-:W-:Y:S01]  /*1f850*/  @!P3 STG.E.U8 desc[UR20][R28.64+0x20], R9 ;  /* 0x000020091c00b986 */ /* 0x000fe2000c101114 */
[----:B------:R-:W-:-:S03]  /*1f860*/  ISETP.LT.OR P3, PT, R0, 0x29, !P1 ;  /* 0x000000290000780c */ /* 0x000fc60004f61670 */
[----:B------:R1:W-:Y:S01]  /*1f870*/  @!P2 STG.E.U8 desc[UR20][R28.64+0x21], R11 ;  /* 0x0000210b1c00a986 */ /* 0x0003e2000c101114 */
[----:B------:R-:W-:Y:S02]  /*1f880*/  ISETP.LT.OR P2, PT, R0, 0x2a, !P1 ;  /* 0x0000002a0000780c */ /* 0x000fe40004f41670 */
[----:B0-----:R-:W-:Y:S02]  /*1f890*/  F2FP.SATFINITE.E4M3.F32.PACK_AB_MERGE_C R5, RZ, R3, RZ ;  /* 0x00000003ff05723e */ /* 0x001fe400048070ff */
[----:B-1----:R-:W-:Y:S01]  /*1f8a0*/  F2FP.SATFINITE.E4M3.F32.PACK_AB_MERGE_C R11, RZ, R2, RZ ;  /* 0x00000002ff0b723e */ /* 0x002fe200048070ff */
[----:B------:R-:W-:Y:S02]  /*1f8b0*/  FMUL R2, R38, UR22 ;  /* 0x0000001626027c20 */ /* 0x000fe40008400000 */
[----:B------:R-:W3:Y:S01]  /*1f8c0*/  LDL.LU R38, [R1+0x2d4] ;  /* 0x0002d40001267983 */ /* 0x000ee20000300800 */
[----:B------:R-:W-:-:S03]  /*1f8d0*/  F2FP.SATFINITE.E4M3.F32.PACK_AB_MERGE_C R9, RZ, R4, RZ ;  /* 0x00000004ff09723e */ /* 0x000fc600048070ff */
[----:B------:R-:W-:Y:S01]  /*1f8e0*/  @!P6 STG.E.U8 desc[UR20][R26.64+0x21], R5 ;  /* 0x000021051a00e986 */ /* 0x000fe2000c101114 */
[----:B------:R-:W-:Y:S01]  /*1f8f0*/  ISETP.LT.OR P6, PT, R0, 0x2a, !P0 ;  /* 0x0000002a0000780c */ /* 0x000fe200047c1670 */
[----:B------:R-:W-:Y:S02]  /*1f900*/  FMUL R3, R37, UR22 ;  /* 0x0000001625037c20 */ /* 0x000fe40008400000 */
[----:B------:R-:W3:Y:S04]  /*1f910*/  LDL.LU R37, [R1+0x2d8] ;  /* 0x0002d80001257983 */ /* 0x000ee80000300800 */
[----:B------:R-:W-:Y:S04]  /*1f920*/  @!P5 STG.E.U8 desc[UR20][R26.64+0x20], R13 ;  /* 0x0000200d1a00d986 */ /* 0x000fe8000c101114 */
[----:B------:R0:W-:Y:S04]  /*1f930*/  @!P3 STG.E.U8 desc[UR20][R28.64+0x28], R7 ;  /* 0x000028071c00b986 */ /* 0x0001e8000c101114 */
[----:B------:R1:W-:Y:S01]  /*1f940*/  @!P2 STG.E.U8 desc[UR20][R28.64+0x29], R9 ;  /* 0x000029091c00a986 */ /* 0x0003e2000c101114 */
[----:B0-----:R-:W-:-:S02]  /*1f950*/  F2FP.SATFINITE.E4M3.F32.PACK_AB_MERGE_C R7, RZ, R2, RZ ;  /* 0x00000002ff07723e */ /* 0x001fc400048070ff */
[----:B-1----:R-:W-:-:S03]  /*1f960*/  F2FP.SATFINITE.E4M3.F32.PACK_AB_MERGE_C R9, RZ, R3, RZ ;  /* 0x00000003ff09723e */ /* 0x002fc600048070ff */
[----:B------:R0:W-:Y:S01]  /*1f970*/  @!P6 STG.E.U8 desc[UR20][R26.64+0x29], R7 ;  /* 0x000029071a00e986 */ /* 0x0001e2000c101114 */
[----:B--2---:R-:W-:-:S03]  /*1f980*/  FMUL R4, R36, UR22 ;  /* 0x0000001624047c20 */ /* 0x004fc60008400000 */
[----:B------:R-:W2:Y:S02]  /*1f990*/  LDL.LU R36, [R1+0x2dc] ;  /* 0x0002dc0001247983 */ /* 0x000ea40000300800 */
[----:B------:R-:W-:Y:S01]  /*1f9a0*/  F2FP.SATFINITE.E4M3.F32.PACK_AB_MERGE_C R13, RZ, R4, RZ ;  /* 0x00000004ff0d723e */ /* 0x000fe200048070ff */
        /* <DEDUP_REMOVED lines=15> */
[----:B------:R-:W-:Y:S01]  /*1faa0*/  @!P5 STG.E.U8 desc[UR20][R26.64+0x28], R11 ;  /* 0x0000280b1a00d986 */ /* 0x000fe2000c101114 */
[----:B------:R-:W-:-:S03]  /*1fab0*/  ISETP.LT.OR P5, PT, R0, 0x31, !P0 ;  /* 0x000000310000780c */ /* 0x000fc600047a1670 */
[----:B------:R0:W-:Y:S01]  /*1fac0*/  @!P2 STG.E.U8 desc[UR20][R28.64+0x31], R13 ;  /* 0x0000310d1c00a986 */ /* 0x0001e2000c101114 */
[----:B------:R-:W-:-:S03]  /*1fad0*/  ISETP.LT.OR P2, PT, R0, 0x3a, !P1 ;  /* 0x0000003a0000780c */ /* 0x000fc60004f41670 */
[----:B------:R1:W-:Y:S01]  /*1fae0*/  @!P3 STG.E.U8 desc[UR20][R28.64+0x30], R9 ;  /* 0x000030091c00b986 */ /* 0x0003e2000c101114 */
[----:B------:R-:W-:Y:S02]  /*1faf0*/  ISETP.LT.OR P3, PT, R0, 0x39, !P1 ;  /* 0x000000390000780c */ /* 0x000fe40004f61670 */
[----:B------:R-:W-:Y:S02]  /*1fb00*/  F2FP.SATFINITE.E4M3.F32.PACK_AB_MERGE_C R5, RZ, R5, RZ ;  /* 0x00000005ff05723e */ /* 0x000fe400048070ff */
[----:B0-----:R-:W-:Y:S02]  /*1fb10*/  F2FP.SATFINITE.E4M3.F32.PACK_AB_MERGE_C R13, RZ, R2, RZ ;  /* 0x00000002ff0d723e */ /* 0x001fe400048070ff */
[----:B-1----:R-:W-:Y:S01]  /*1fb20*/  F2FP.SATFINITE.E4M3.F32.PACK_AB_MERGE_C R9, RZ, R3, RZ ;  /* 0x00000003ff09723e */ /* 0x002fe200048070ff */
[----:B------:R-:W-:Y:S02]  /*1fb30*/  FMUL R3, R38, UR22 ;  /* 0x0000001626037c20 */ /* 0x000fe40008400000 */
[----:B------:R-:W3:Y:S01]  /*1fb40*/  LDL.LU R38, [R1+0x2f4] ;  /* 0x0002f40001267983 */ /* 0x000ee20000300800 */
[----:B------:R-:W-:-:S03]  /*1fb50*/  F2FP.SATFINITE.E4M3.F32.PACK_AB_MERGE_C R11, RZ, R4, RZ ;  /* 0x00000004ff0b723e */ /* 0x000fc600048070ff */
[----:B------:R0:W-:Y:S01]  /*1fb60*/  @!P6 STG.E.U8 desc[UR20][R26.64+0x31], R7 ;  /* 0x000031071a00e986 */ /* 0x0001e2000c101114 */
[----:B------:R-:W-:-:S03]  /*1fb70*/  FMUL R2, R37, UR22 ;  /* 0x0000001625027c20 */ /* 0x000fc60008400000 */
[----:B------:R-:W3:Y:S01]  /*1fb80*/  LDL.LU R37, [R1+0x2f8] ;  /* 0x0002f80001257983 */ /* 0x000ee20000300800 */
[----:B------:R-:W-:Y:S02]  /*1fb90*/  ISETP.LT.OR P6, PT, R0, 0x3a, !P0 ;  /* 0x0000003a0000780c */ /* 0x000fe400047c1670 */
[----:B0-----:R-:W-:Y:S01]  /*1fba0*/  F2FP.SATFINITE.E4M3.F32.PACK_AB_MERGE_C R7, RZ, R2, RZ ;  /* 0x00000002ff07723e */ /* 0x001fe200048070ff */
[----:B------:R0:W-:Y:S04]  /*1fbb0*/  @!P5 STG.E.U8 desc[UR20][R26.64+0x30], R5 ;  /* 0x000030051a00d986 */ /* 0x0001e8000c101114 */
[----:B------:R-:W-:Y:S04]  /*1fbc0*/  @!P2 STG.E.U8 desc[UR20][R28.64+0x39], R11 ;  /* 0x0000390b1c00a986 */ /* 0x000fe8000c101114 */
[----:B------:R1:W-:Y:S01]  /*1fbd0*/  @!P3 STG.E.U8 desc[UR20][R28.64+0x38], R9 ;  /* 0x000038091c00b986 */ /* 0x0003e2000c101114 */
[----:B0-----:R-:W-:-:S05]  /*1fbe0*/  F2FP.SATFINITE.E4M3.F32.PACK_AB_MERGE_C R5, RZ, R3, RZ ;  /* 0x00000003ff05723e */ /* 0x001fca00048070ff */
        /* <DEDUP_REMOVED lines=42> */
[----:B------:R-:W-:Y:S01]  /*1fe90*/  F2FP.SATFINITE.E4M3.F32.PACK_AB_MERGE_C R11, RZ, R4, RZ ;  /* 0x00000004ff0b723e */ /* 0x000fe200048070ff */
[----:B------:R-:W-:Y:S02]  /*1fea0*/  FMUL R2, R35, UR22 ;  /* 0x0000001623027c20 */ /* 0x000fe40008400000 */
[----:B------:R-:W2:Y:S03]  /*1feb0*/  LDL.LU R35, [R1+0x320] ;  /* 0x0003200001237983 */ /* 0x000ea60000300800 */
[----:B-1----:R-:W-:Y:S01]  /*1fec0*/  F2FP.SATFINITE.E4M3.F32.PACK_AB_MERGE_C R13, RZ, R2, RZ ;  /* 0x00000002ff0d723e */ /* 0x002fe200048070ff */
        /* <DEDUP_REMOVED lines=146> */
[----:B------:R-:W-:-:S03]  /*207f0*/  FMUL R3, R37, UR22 ;  /* 0x0000001625037c20 */ /* 0x000fc60008400000 */
[----:B------:R-:W3:Y:S04]  /*20800*/  LDL.LU R37, [R1+0x398] ;  /* 0x0003980001257983 */ /* 0x000ee80000300800 */
[----:B------:R-:W-:Y:S04]  /*20810*/  @!P5 STG.E.U8 desc[UR20][R26.64+0x80], R13 ;  /* 0x0000800d1a00d986 */ /* 0x000fe8000c101114 */
[----:B------:R0:W-:Y:S04]  /*20820*/  @!P3 STG.E.U8 desc[UR20][R28.64+0x88], R7 ;  /* 0x000088071c00b986 */ /* 0x0001e8000c101114 */
[----:B------:R1:W-:Y:S01]  /*20830*/  @!P2 STG.E.U8 desc[UR20][R28.64+0x89], R9 ;  /* 0x000089091c00a986 */ /* 0x0003e2000c101114 */
[----:B0-----:R-:W-:-:S02]  /*20840*/  F2FP.SATFINITE.E4M3.F32.PACK_AB_MERGE_C R7, RZ, R2, RZ ;  /* 0x00000002ff07723e */ /* 0x001fc400048070ff */
[----:B-1----:R-:W-:Y:S01]  /*20850*/  F2FP.SATFINITE.E4M3.F32.PACK_AB_MERGE_C R9, RZ, R3, RZ ;  /* 0x00000003ff09723e */ /* 0x002fe200048070ff */
[----:B--2---:R-:W-:Y:S02]  /*20860*/  FMUL R4, R36, UR22 ;  /* 0x0000001624047c20 */ /* 0x004fe40008400000 */
[----:B------:R-:W2:Y:S03]  /*20870*/  LDL.LU R36, [R1+0x39c] ;  /* 0x00039c0001247983 */ /* 0x000ea60000300800 */
[----:B------:R-:W-:Y:S01]  /*20880*/  F2FP.SATFINITE.E4M3.F32.PACK_AB_MERGE_C R13, RZ, R4, RZ ;  /* 0x00000004ff0d723e */ /* 0x000fe200048070ff */
[----:B------:R-:W-:Y:S02]  /*20890*/  FMUL R5, R35, UR22 ;  /* 0x0000001623057c20 */ /* 0x000fe40008400000 */
[----:B------:R-:W2:Y:S01]  /*208a0*/  LDL.LU R35, [R1+0x3a0] ;  /* 0x0003a00001237983 */ /* 0x000ea20000300800 */
[----:B----4-:R-:W-:-:S03]  /*208b0*/  FMUL R2, R34, UR22 ;  /* 0x0000001622027c20 */ /* 0x010fc60008400000 */
[----:B------:R-:W4:Y:S01]  /*208c0*/  LDL.LU R34, [R1+0x3a4] ;  /* 0x0003a40001227983 */ /* 0x000f220000300800 */
[----:B-----5:R-:W-:-:S03]  /*208d0*/  FMUL R3, R33, UR22 ;  /* 0x0000001621037c20 */ /* 0x020fc60008400000 */
[----:B------:R-:W5:Y:S01]  /*208e0*/  LDL.LU R33, [R1+0x3a8] ;  /* 0x0003a80001217983 */ /* 0x000f620000300800 */
        /* <DEDUP_REMOVED lines=16> */
[----:B------:R-:W-:Y:S01]  /*209f0*/  @!P2 STG.E.U8 desc[UR20][R28.64+0x91], R13 ;  /* 0x0000910d1c00a986 */ /* 0x000fe2000c101114 */
[----:B------:R-:W-:Y:S02]  /*20a00*/  ISETP.LT.OR P2, PT, R0, 0x9a, !P1 ;  /* 0x0000009a0000780c */ /* 0x000fe40004f41670 */
        /* <DEDUP_REMOVED lines=82> */
[----:B------:R0:W-:Y:S01]  /*20f30*/  @!P6 STG.E.U8 desc[UR20][R26.64+0xb1], R7 ;  /* 0x0000b1071a00e986 */ /* 0x0001e2000c101114 */
[----:B------:R-:W-:-:S03]  /*20f40*/  FMUL R3, R38, UR22 ;  /* 0x0000001626037c20 */ /* 0x000fc60008400000 */
[----:B------:R-:W3:Y:S01]  /*20f50*/  LDL.LU R38, [R1+0x3f4] ;  /* 0x0003f40001267983 */ /* 0x000ee20000300800 */
[----:B------:R-:W-:Y:S02]  /*20f60*/  F2FP.SATFINITE.E4M3.F32.PACK_AB_MERGE_C R11, RZ, R4, RZ ;  /* 0x00000004ff0b723e */ /* 0x000fe400048070ff */
[----:B------:R-:W-:Y:S01]  /*20f70*/  ISETP.LT.OR P6, PT, R0, 0xba, !P0 ;  /* 0x000000ba0000780c */ /* 0x000fe200047c1670 */
[----:B------:R-:W-:Y:S02]  /*20f80*/  FMUL R2, R37, UR22 ;  /* 0x0000001625027c20 */ /* 0x000fe40008400000 */
[----:B------:R-:W3:Y:S03]  /*20f90*/  LDL.LU R37, [R1+0x3f8] ;  /* 0x0003f80001257983 */ /* 0x000ee60000300800 */
        /* <DEDUP_REMOVED lines=31> */
[----:B-1----:R-:W-:-:S03]  /*21190*/  F2FP.SATFINITE.E4M3.F32.PACK_AB_MERGE_C R9, RZ, R3, RZ ;  /* 0x00000003ff09723e */ /* 0x002fc600048070ff */
[----:B------:R0:W-:Y:S01]  /*211a0*/  @!P6 STG.E.U8 desc[UR20][R26.64+0xc1], R7 ;  /* 0x0000c1071a00e986 */ /* 0x0001e2000c101114 */
[----:B------:R-:W-:Y:S01]  /*211b0*/  FMUL R2, R38, UR22 ;  /* 0x0000001626027c20 */ /* 0x000fe20008400000 */
[----:B------:R-:W-:Y:S02]  /*211c0*/  ISETP.LT.OR P6, PT, R0, 0xca, !P0 ;  /* 0x000000ca0000780c */ /* 0x000fe400047c1670 */
[----:B------:R-:W3:Y:S01]  /*211d0*/  LDL.LU R38, [R1+0x414] ;  /* 0x0004140001267983 */ /* 0x000ee20000300800 */
[----:B------:R-:W-:Y:S01]  /*211e0*/  F2FP.SATFINITE.E4M3.F32.PACK_AB_MERGE_C R13, RZ, R4, RZ ;  /* 0x00000004ff0d723e */ /* 0x000fe200048070ff */
        /* <DEDUP_REMOVED lines=24> */
[C---:B------:R-:W-:Y:S01]  /*21370*/  ISETP.LT.OR P3, PT, R0.reuse, 0xd1, !P1 ;  /* 0x000000d10000780c */ /* 0x040fe20004f61670 */
[----:B------:R-:W3:Y:S01]  /*21380*/  LDL.LU R40, [R1+0x434] ;  /* 0x0004340001287983 */ /* 0x000ee20000300800 */
[C---:B------:R-:W-:Y:S02]  /*21390*/  ISETP.LT.OR P2, PT, R0.reuse, 0xd2, !P1 ;  /* 0x000000d20000780c */ /* 0x040fe40004f41670 */
[----:B------:R-:W-:Y:S02]  /*213a0*/  ISETP.LT.OR P6, PT, R0, 0xd2, !P0 ;  /* 0x000000d20000780c */ /* 0x000fe400047c1670 */
[----:B------:R-:W-:-:S05]  /*213b0*/  F2FP.SATFINITE.E4M3.F32.PACK_AB_MERGE_C R5, RZ, R5, RZ ;  /* 0x00000005ff05723e */ /* 0x000fca00048070ff */
[----:B------:R0:W-:Y:S01]  /*213c0*/  @!P5 STG.E.U8 desc[UR20][R26.64+0xc8], R5 ;  /* 0x0000c8051a00d986 */ /* 0x0001e2000c101114 */
[----:B------:R-:W-:-:S03]  /*213d0*/  ISETP.LT.OR P5, PT, R0, 0xd1, !P0 ;  /* 0x000000d10000780c */ /* 0x000fc600047a1670 */
[----:B------:R-:W-:Y:S01]  /*213e0*/  @!P3 STG.E.U8 desc[UR20][R28.64+0xd0], R9 ;  /* 0x0000d0091c00b986 */ /* 0x000fe2000c101114 */
[----:B------:R-:W-:-:S03]  /*213f0*/  ISETP.LT.OR P3, PT, R0, 0xd9, !P1 ;  /* 0x000000d90000780c */ /* 0x000fc60004f61670 */
[----:B------:R1:W-:Y:S01]  /*21400*/  @!P2 STG.E.U8 desc[UR20][R28.64+0xd1], R11 ;  /* 0x0000d10b1c00a986 */ /* 0x0003e2000c101114 */
[----:B0-----:R-:W-:Y:S02]  /*21410*/  F2FP.SATFINITE.E4M3.F32.PACK_AB_MERGE_C R5, RZ, R3, RZ ;  /* 0x00000003ff05723e */ /* 0x001fe400048070ff */
[----:B------:R-:W-:-:S03]  /*21420*/  ISETP.LT.OR P2, PT, R0, 0xda, !P1 ;  /* 0x000000da0000780c */ /* 0x000fc60004f41670 */
[----:B------:R-:W-:Y:S01]  /*21430*/  @!P6 STG.E.U8 desc[UR20][R26.64+0xd1], R5 ;  /* 0x0000d1051a00e986 */ /* 0x000fe2000c101114 */
[----:B-1----:R-:W-:Y:S02]  /*21440*/  F2FP.SATFINITE.E4M3.F32.PACK_AB_MERGE_C R11, RZ, R2, RZ ;  /* 0x00000002ff0b723e */ /* 0x002fe400048070ff */
[----:B------:R-:W-:Y:S01]  /*21450*/  ISETP.LT.OR P6, PT, R0, 0xda, !P0 ;  /* 0x000000da0000780c */ /* 0x000fe200047c1670 */
[----:B------:R-:W-:Y:S02]  /*21460*/  FMUL R2, R38, UR22 ;  /* 0x0000001626027c20 */ /* 0x000fe40008400000 */
[----:B------:R-:W3:Y:S01]  /*21470*/  LDL.LU R38, [R1+0x438] ;  /* 0x0004380001267983 */ /* 0x000ee20000300800 */
[----:B------:R-:W-:Y:S01]  /*21480*/  F2FP.SATFINITE.E4M3.F32.PACK_AB_MERGE_C R9, RZ, R4, RZ ;  /* 0x00000004ff09723e */ /* 0x000fe200048070ff */
        /* <DEDUP_REMOVED lines=14> */
[----:B------:R-:W4:Y:S02]  /*21570*/  LDL.LU R34, [R1+0x448] ;  /* 0x0004480001227983 */ /* 0x000f240000300800 */
[----:B0-----:R-:W-:Y:S01]  /*21580*/  F2FP.SATFINITE.E4M3.F32.PACK_AB_MERGE_C R7, RZ, R2, RZ ;  /* 0x00000002ff07723e */ /* 0x001fe200048070ff */
[----:B-----5:R-:W-:Y:S02]  /*21590*/  FMUL R3, R33, UR22 ;  /* 0x0000001621037c20 */ /* 0x020fe40008400000 */
[----:B------:R-:W5:Y:S01]  /*215a0*/  LDL.LU R33, [R1+0x44c] ;  /* 0x00044c0001217983 */ /* 0x000f620000300800 */
[----:B---3--:R-:W-:-:S03]  /*215b0*/  FMUL R4, R31, UR22 ;  /* 0x000000161f047c20 */ /* 0x008fc60008400000 */
        /* <DEDUP_REMOVED lines=13> */
[----:B------:R-:W-:Y:S02]  /*21690*/  F2FP.SATFINITE.E4M3.F32.PACK_AB_MERGE_C R5, RZ, R5, RZ ;  /* 0x00000005ff05723e */ /* 0x000fe400048070ff */
[----:B0-----:R-:W-:Y:S01]  /*216a0*/  F2FP.SATFINITE.E4M3.F32.PACK_AB_MERGE_C R11, RZ, R4, RZ ;  /* 0x00000004ff0b723e */ /* 0x001fe200048070ff */
[----:B------:R-:W-:Y:S01]  /*216b0*/  @!P6 STG.E.U8 desc[UR20][R26.64+0xe1], R7 ;  /* 0x0000e1071a00e986 */ /* 0x000fe2000c101114 */
[C---:B------:R-:W-:Y:S02]  /*216c0*/  ISETP.LT.OR P6, PT, R0.reuse, 0xea, !P0 ;  /* 0x000000ea0000780c */ /* 0x040fe400047c1670 */
[----:B-1----:R-:W-:Y:S01]  /*216d0*/  F2FP.SATFINITE.E4M3.F32.PACK_AB_MERGE_C R9, RZ, R3, RZ ;  /* 0x00000003ff09723e */ /* 0x002fe200048070ff */
[----:B------:R0:W-:Y:S01]  /*216e0*/  @!P5 STG.E.U8 desc[UR20][R26.64+0xe0], R5 ;  /* 0x0000e0051a00d986 */ /* 0x0001e2000c101114 */
[----:B------:R-:W-:-:S03]  /*216f0*/  ISETP.LT.OR P5, PT, R0, 0xe9, !P0 ;  /* 0x000000e90000780c */ /* 0x000fc600047a1670 */
[----:B------:R-:W-:Y:S01]  /*21700*/  @!P2 STG.E.U8 desc[UR20][R28.64+0xe9], R11 ;  /* 0x0000e90b1c00a986 */ /* 0x000fe2000c101114 */
[----:B------:R-:W-:Y:S01]  /*21710*/  ISETP.LT.OR P2, PT, R0, 0xf2, !P1 ;  /* 0x000000f20000780c */ /* 0x000fe20004f41670 */
[----:B------:R-:W-:Y:S02]  /*21720*/  FMUL R3, R40, UR22 ;  /* 0x0000001628037c20 */ /* 0x000fe40008400000 */
[----:B------:R1:W-:Y:S01]  /*21730*/  @!P3 STG.E.U8 desc[UR20][R28.64+0xe8], R9 ;  /* 0x0000e8091c00b986 */ /* 0x0003e2000c101114 */
[----:B------:R-:W-:Y:S02]  /*21740*/  ISETP.LT.OR P3, PT, R0, 0xf1, !P1 ;  /* 0x000000f10000780c */ /* 0x000fe40004f61670 */
[----:B------:R-:W-:Y:S01]  /*21750*/  F2FP.SATFINITE.E4M3.F32.PACK_AB_MERGE_C R13, RZ, R2, RZ ;  /* 0x00000002ff0d723e */ /* 0x000fe200048070ff */
[----:B------:R-:W-:Y:S01]  /*21760*/  FMUL R2, R38, UR22 ;  /* 0x0000001626027c20 */ /* 0x000fe20008400000 */
[----:B------:R-:W-:Y:S01]  /*21770*/  FMUL R4, R37, UR22 ;  /* 0x0000001625047c20 */ /* 0x000fe20008400000 */
[----:B------:R-:W-:-:S03]  /*21780*/  F2FP.SATFINITE.E4M3.F32.PACK_AB_MERGE_C R3, RZ, R3, RZ ;  /* 0x00000003ff03723e */ /* 0x000fc600048070ff */
[----:B0-----:R-:W-:Y:S02]  /*21790*/  F2FP.SATFINITE.E4M3.F32.PACK_AB_MERGE_C R5, RZ, R2, RZ ;  /* 0x00000002ff05723e */ /* 0x001fe400048070ff */
[----:B------:R-:W-:Y:S01]  /*217a0*/  F2FP.SATFINITE.E4M3.F32.PACK_AB_MERGE_C R7, RZ, R4, RZ ;  /* 0x00000004ff07723e */ /* 0x000fe200048070ff */
[----:B------:R-:W-:Y:S01]  /*217b0*/  @!P5 STG.E.U8 desc[UR20][R26.64+0xe8], R13 ;  /* 0x0000e80d1a00d986 */ /* 0x000fe2000c101114 */
[----:B------:R-:W-:-:S03]  /*217c0*/  ISETP.LT.OR P5, PT, R0, 0xf1, !P0 ;  /* 0x000000f10000780c */ /* 0x000fc600047a1670 */
[----:B------:R-:W-:Y:S01]  /*217d0*/  @!P6 STG.E.U8 desc[UR20][R26.64+0xe9], R3 ;  /* 0x0000e9031a00e986 */ /* 0x000fe2000c101114 */
[----:B------:R-:W-:-:S03]  /*217e0*/  ISETP.LT.OR P6, PT, R0, 0xf2, !P0 ;  /* 0x000000f20000780c */ /* 0x000fc600047c1670 */
[----:B------:R0:W-:Y:S01]  /*217f0*/  @!P2 STG.E.U8 desc[UR20][R28.64+0xf1], R7 ;  /* 0x0000f1071c00a986 */ /* 0x0001e2000c101114 */
[C---:B------:R-:W-:Y:S02]  /*21800*/  ISETP.LT.OR P2, PT, R0.reuse, 0xf9, !P1 ;  /* 0x000000f90000780c */ /* 0x040fe40004f41670 */
[C---:B------:R-:W-:Y:S01]  /*21810*/  ISETP.LT.OR P1, PT, R0.reuse, 0xfa, !P1 ;  /* 0x000000fa0000780c */ /* 0x040fe20004f21670 */
[----:B------:R3:W-:Y:S01]  /*21820*/  @!P3 STG.E.U8 desc[UR20][R28.64+0xf0], R5 ;  /* 0x0000f0051c00b986 */ /* 0x0007e2000c101114 */
[C---:B------:R-:W-:Y:S02]  /*21830*/  ISETP.LT.OR P3, PT, R0.reuse, 0xf9, !P0 ;  /* 0x000000f90000780c */ /* 0x040fe40004761670 */
[----:B------:R-:W-:Y:S01]  /*21840*/  ISETP.LT.OR P0, PT, R0, 0xfa, !P0 ;  /* 0x000000fa0000780c */ /* 0x000fe20004701670 */
[----:B--2---:R-:W-:-:S05]  /*21850*/  FMUL R2, R36, UR22 ;  /* 0x0000001624027c20 */ /* 0x004fca0008400000 */
[----:B-1----:R-:W-:-:S05]  /*21860*/  F2FP.SATFINITE.E4M3.F32.PACK_AB_MERGE_C R9, RZ, R2, RZ ;  /* 0x00000002ff09723e */ /* 0x002fca00048070ff */
[----:B------:R1:W-:Y:S01]  /*21870*/  @!P5 STG.E.U8 desc[UR20][R26.64+0xf0], R9 ;  /* 0x0000f0091a00d986 */ /* 0x0003e2000c101114 */
[----:B------:R-:W-:-:S05]  /*21880*/  FMUL R0, R35, UR22 ;  /* 0x0000001623007c20 */ /* 0x000fca0008400000 */
[----:B0-----:R-:W-:Y:S01]  /*21890*/  F2FP.SATFINITE.E4M3.F32.PACK_AB_MERGE_C R7, RZ, R0, RZ ;  /* 0x00000000ff07723e */ /* 0x001fe200048070ff */
[----:B----4-:R-:W-:Y:S01]  /*218a0*/  FMUL R2, R34, UR22 ;  /* 0x0000001622027c20 */ /* 0x010fe20008400000 */
[----:B-----5:R-:W-:-:S04]  /*218b0*/  FMUL R3, R33, UR22 ;  /* 0x0000001621037c20 */ /* 0x020fc80008400000 */
[----:B------:R-:W-:Y:S02]  /*218c0*/  F2FP.SATFINITE.E4M3.F32.PACK_AB_MERGE_C R11, RZ, R2, RZ ;  /* 0x00000002ff0b723e */ /* 0x000fe400048070ff */
[----:B------:R-:W-:Y:S01]  /*218d0*/  F2FP.SATFINITE.E4M3.F32.PACK_AB_MERGE_C R3, RZ, R3, RZ ;  /* 0x00000003ff03723e */ /* 0x000fe200048070ff */
[----:B------:R1:W-:Y:S01]  /*218e0*/  @!P6 STG.E.U8 desc[UR20][R26.64+0xf1], R7 ;  /* 0x0000f1071a00e986 */ /* 0x0003e2000c101114 */
[----:B---3--:R-:W-:Y:S01]  /*218f0*/  FMUL R4, R31, UR22 ;  /* 0x000000161f047c20 */ /* 0x008fe20008400000 */
[----:B------:R-:W-:-:S04]  /*21900*/  FMUL R5, R30, UR22 ;  /* 0x000000161e057c20 */ /* 0x000fc80008400000 */
[----:B------:R-:W-:Y:S02]  /*21910*/  F2FP.SATFINITE.E4M3.F32.PACK_AB_MERGE_C R13, RZ, R4, RZ ;  /* 0x00000004ff0d723e */ /* 0x000fe400048070ff */
[----:B------:R-:W-:Y:S01]  /*21920*/  F2FP.SATFINITE.E4M3.F32.PACK_AB_MERGE_C R5, RZ, R5, RZ ;  /* 0x00000005ff05723e */ /* 0x000fe200048070ff */
[----:B------:R1:W-:Y:S04]  /*21930*/  @!P2 STG.E.U8 desc[UR20][R28.64+0xf8], R11 ;  /* 0x0000f80b1c00a986 */ /* 0x0003e8000c101114 */
[----:B------:R1:W-:Y:S04]  /*21940*/  @!P1 STG.E.U8 desc[UR20][R28.64+0xf9], R3 ;  /* 0x0000f9031c009986 */ /* 0x0003e8000c101114 */
[----:B------:R1:W-:Y:S04]  /*21950*/  @!P3 STG.E.U8 desc[UR20][R26.64+0xf8], R13 ;  /* 0x0000f80d1a00b986 */ /* 0x0003e8000c101114 */
[----:B------:R1:W-:Y:S02]  /*21960*/  @!P0 STG.E.U8 desc[UR20][R26.64+0xf9], R5 ;  /* 0x0000f9051a008986 */ /* 0x0003e4000c101114 */
.L_x_552:
[----:B------:R-:W-:Y:S05]  /*21970*/  BSYNC B0 ;  /* 0x0000000000007941 */ /* 0x000fea0003800000 */
.L_x_38:
[----:B-12---:R-:W2:Y:S04]  /*21980*/  LDL.LU R3, [R1+0x460] ;  /* 0x0004600001037983 */ /* 0x006ea80000300800 */
[----:B------:R-:W2:Y:S01]  /*21990*/  LDL.LU R2, [R1+0x464] ;  /* 0x0004640001027983 */ /* 0x000ea20000300800 */
[----:B------:R-:W-:Y:S01]  /*219a0*/  ULDC UR6, c[0x0][0xc] ;  /* 0x0000030000067ab9 */ /* 0x000fe20000000800 */
[----:B------:R-:W-:Y:S01]  /*219b0*/  ULDC UR7, c[0x0][0x10] ;  /* 0x0000040000077ab9 */ /* 0x000fe20000000800 */
[----:B---34-:R-:W2:Y:S01]  /*219c0*/  LDC R5, c[0x0][0x14] ;  /* 0x00000500ff057b82 */ /* 0x018ea20000000800 */
[----:B------:R-:W-:Y:S01]  /*219d0*/  UIMAD.WIDE.U32 UR6, UR6, UR7, URZ ;  /* 0x00000007060672a5 */ /* 0x000fe2000f8e003f */
[----:B-----5:R-:W-:Y:S01]  /*219e0*/  PRMT R0, RZ, 0x7610, R0 ;  /* 0x00007610ff007816 */ /* 0x020fe20000000000 */
[----:B------:R-:W-:-:S04]  /*219f0*/  UMOV UR10, 0xffffffff ;  /* 0xffffffff000a7882 */ /* 0x000fc80000000000 */
[----:B--2---:R-:W-:-:S04]  /*21a00*/  IMAD.WIDE.U32 R2, R5, UR6, R2 ;  /* 0x0000000605027c25 */ /* 0x004fc8000f8e0002 */
[----:B------:R-:W-:Y:S01]  /*21a10*/  IMAD R5, R5, UR7, RZ ;  /* 0x0000000705057c24 */ /* 0x000fe2000f8e02ff */
[----:B------:R-:W-:Y:S01]  /*21a20*/  ULDC.64 UR6, c[0x0][0x650] ;  /* 0x0001940000067ab9 */ /* 0x000fe20000000a00 */
[----:B------:R-:W-:Y:S01]  /*21a30*/  IMAD.MOV.U32 R11, RZ, RZ, R2 ;  /* 0x000000ffff0b7224 */ /* 0x000fe200078e0002 */
[----:B------:R-:W-:Y:S01]  /*21a40*/  ISETP.GE.U32.AND P0, PT, R2, UR6, PT ;  /* 0x0000000602007c0c */ /* 0x000fe2000bf06070 */
[----:B------:R-:W-:Y:S02]  /*21a50*/  IMAD.IADD R13, R3, 0x1, R5 ;  /* 0x00000001030d7824 */ /* 0x000fe400078e0205 */
[----:B------:R-:W-:-:S03]  /*21a60*/  IMAD.MOV.U32 R2, RZ, RZ, -0x1 ;  /* 0xffffffffff027424 */ /* 0x000fc600078e00ff */
[----:B------:R1:W-:Y:S01]  /*21a70*/  STL [R1+0x460], R13 ;  /* 0x0004600d01007387 */ /* 0x0003e20000100800 */
[----:B------:R-:W-:-:S03]  /*21a80*/  ISETP.GE.U32.AND.EX P0, PT, R13, UR7, PT, P0 ;  /* 0x000000070d007c0c */ /* 0x000fc6000bf06100 */
[----:B------:R1:W-:Y:S04]  /*21a90*/  STL [R1+0x464], R11 ;  /* 0x0004640b01007387 */ /* 0x0003e80000100800 */
[----:B------:R1:W-:Y:S06]  /*21aa0*/  STL [R1+0x468], R2 ;  /* 0x0004680201007387 */ /* 0x0003ec0000100800 */
[----:B------:R-:W-:Y:S05]  /*21ab0*/  @P0 BRA `(.L_x_553) ;  /* 0x0000000400740947 */ /* 0x000fea0003800000 */
[----:B------:R-:W2:Y:S01]  /*21ac0*/  S2R R8, SR_CTAID.X ;  /* 0x0000000000087919 */ /* 0x000ea20000002500 */
[----:B------:R-:W-:Y:S01]  /*21ad0*/  ULDC.64 UR16, c[0x0][0x628] ;  /* 0x00018a0000107ab9 */ /* 0x000fe20000000a00 */
[----:B------:R-:W3:Y:S01]  /*21ae0*/  LDC R9, c[0x0][0x144] ;  /* 0x00005100ff097b82 */ /* 0x000ee20000000800 */
[----:B------:R-:W-:Y:S01]  /*21af0*/  ULDC UR6, c[0x0][0x150] ;  /* 0x0000540000067ab9 */ /* 0x000fe20000000800 */
[----:B------:R-:W4:Y:S01]  /*21b00*/  S2R R12, SR_CTAID.Y ;  /* 0x00000000000c7919 */ /* 0x000f220000002600 */
[----:B------:R-:W-:Y:S01]  /*21b10*/  ISETP.NE.U32.AND P0, PT, RZ, UR16, PT ;  /* 0x00000010ff007c0c */ /* 0x000fe2000bf05070 */
[----:B------:R-:W-:Y:S01]  /*21b20*/  ULDC UR18, c[0x0][0x630] ;  /* 0x00018c0000127ab9 */ /* 0x000fe20000000800 */
[----:B------:R-:W-:Y:S02]  /*21b30*/  R2UR UR14, R11 ;  /* 0x000000000b0e72ca */ /* 0x000fe400000e0000 */
[----:B------:R-:W-:Y:S01]  /*21b40*/  ISETP.NE.AND.EX P0, PT, RZ, UR17, PT, P0 ;  /* 0x00000011ff007c0c */ /* 0x000fe2000bf05300 */
[----:B0-----:R-:W0:Y:S01]  /*21b50*/  LDC.64 R6, c[0x0][0x620] ;  /* 0x00018800ff067b82 */ /* 0x001e220000000a00 */
[----:B------:R-:W-:-:S02]  /*21b60*/  R2UR UR15, R13 ;  /* 0x000000000d0f72ca */ /* 0x000fc400000e0000 */
[----:B--2---:R-:W-:-:S05]  /*21b70*/  I2FP.F32.U32 R0, R8 ;  /* 0x0000000800007245 */ /* 0x004fca0000201000 */
[----:B------:R-:W-:-:S06]  /*21b80*/  FMUL R0, R0, UR6 ;  /* 0x0000000600007c20 */ /* 0x000fcc0008400000 */
[----:B------:R-:W2:Y:S01]  /*21b90*/  F2I.U32.TRUNC.NTZ R0, R0 ;  /* 0x0000000000007305 */ /* 0x000ea2000020f000 */
[----:B----4-:R-:W-:Y:S05]  /*21ba0*/  @!P0 BRA `(.L_x_554) ;  /* 0x0000000000308947 */ /* 0x010fea0003800000 */
        /* <DEDUP_REMOVED lines=12> */
.L_x_554:
[----:B------:R-:W-:Y:S01]  /*21c70*/  USHF.R.U64 UR10, UR14, UR18, UR15 ;  /* 0x000000120e0a7299 */ /* 0x000fe2000800120f */
[----:B------:R-:W4:Y:S01]  /*21c80*/  LDC.64 R22, c[0x0][0x640] ;  /* 0x00019000ff167b82 */ /* 0x000f220000000a00 */
[----:B------:R-:W-:Y:S01]  /*21c90*/  USHF.R.U32.HI UR6, URZ, UR18, UR15 ;  /* 0x000000123f067299 */ /* 0x000fe2000801160f */
[----:B--2---:R-:W-:Y:S02]  /*21ca0*/  IMAD.MOV R10, RZ, RZ, -R0 ;  /* 0x000000ffff0a7224 */ /* 0x004fe400078e0a00 */
[----:B-1----:R-:W-:Y:S01]  /*21cb0*/  IMAD.MOV.U32 R2, RZ, RZ, R11 ;  /* 0x000000ffff027224 */ /* 0x002fe200078e000b */
[----:B------:R-:W-:Y:S01]  /*21cc0*/  IADD3 R5, P0, RZ, -UR10, RZ ;  /* 0x8000000aff057c10 */ /* 0x000fe2000ff1e0ff */
[----:B---3--:R-:W-:Y:S02]  /*21cd0*/  IMAD R18, R9, R10, R8 ;  /* 0x0000000a09127224 */ /* 0x008fe400078e0208 */
[----:B------:R-:W1:Y:S02]  /*21ce0*/  LDC R4, c[0x0][0x618] ;  /* 0x00018600ff047b82 */ /* 0x000e640000000800 */
[----:B------:R-:W-:Y:S01]  /*21cf0*/  IMAD.X R3, RZ, RZ, ~UR6, P0 ;  /* 0x80000006ff037e24 */ /* 0x000fe200080e06ff */
[----:B------:R-:W-:-:S03]  /*21d00*/  ULDC UR6, c[0x0][0x154] ;  /* 0x0000550000067ab9 */ /* 0x000fc60000000800 */
[-C--:B0-----:R-:W-:Y:S02]  /*21d10*/  IMAD R0, R3, R6.reuse, RZ ;  /* 0x0000000603007224 */ /* 0x081fe400078e02ff */
[----:B------:R-:W0:Y:S01]  /*21d20*/  LDC R14, c[0x0][0x608] ;  /* 0x00018200ff0e7b82 */ /* 0x000e220000000800 */
[----:B------:R-:W-:Y:S02]  /*21d30*/  IMAD.MOV.U32 R3, RZ, RZ, R13 ;  /* 0x000000ffff037224 */ /* 0x000fe400078e000d */
[----:B------:R-:W-:-:S05]  /*21d40*/  IMAD.WIDE.U32 R2, R5, R6, R2 ;  /* 0x0000000605027225 */ /* 0x000fca00078e0002 */
[----:B------:R-:W2:Y:S01]  /*21d50*/  LDC R20, c[0x0][0x658] ;  /* 0x00019600ff147b82 */ /* 0x000ea20000000800 */
[----:B------:R-:W-:Y:S01]  /*21d60*/  IMAD R5, R5, R7, R0 ;  /* 0x0000000705057224 */ /* 0x000fe200078e0200 */
[----:B------:R-:W-:Y:S01]  /*21d70*/  I2FP.F32.U32 R0, R12 ;  /* 0x0000000c00007245 */ /* 0x000fe20000201000 */
[----:B------:R-:W-:Y:S01]  /*21d80*/  IMAD.MOV.U32 R7, RZ, RZ, 0x1 ;  /* 0x00000001ff077424 */ /* 0x000fe200078e00ff */
[----:B----4-:R-:W-:Y:S01]  /*21d90*/  ISETP.NE.U32.AND P0, PT, R22, RZ, PT ;  /* 0x000000ff1600720c */ /* 0x010fe20003f05070 */
[----:B------:R-:W-:Y:S02]  /*21da0*/  IMAD.IADD R3, R3, 0x1, R5 ;  /* 0x0000000103037824 */ /* 0x000fe400078e0205 */
[----:B------:R-:W-:Y:S01]  /*21db0*/  FMUL R0, R0, UR6 ;  /* 0x0000000600007c20 */ /* 0x000fe20008400000 */
[----:B------:R-:W3:Y:S01]  /*21dc0*/  LDC R15, c[0x0][0x148] ;  /* 0x00005200ff0f7b82 */ /* 0x000ee20000000800 */
[----:B------:R-:W-:Y:S01]  /*21dd0*/  ISETP.NE.AND.EX P0, PT, R23, RZ, PT, P0 ;  /* 0x000000ff1700720c */ /* 0x000fe20003f05300 */
[----:B------:R-:W-:Y:S01]  /*21de0*/  IMAD.MOV.U32 R5, RZ, RZ, -0x1 ;  /* 0xffffffffff057424 */ /* 0x000fe200078e00ff */
[-CC-:B-1----:R-:W-:Y:S01]  /*21df0*/  SHF.R.U64 R10, R2, R4.reuse, R3.reuse ;  /* 0x00000004020a7219 */ /* 0x182fe20000001203 */
[----:B------:R1:W4:Y:S01]  /*21e00*/  F2I.U32.TRUNC.NTZ R13, R0 ;  /* 0x00000000000d7305 */ /* 0x000322000020f000 */
[----:B------:R-:W-:-:S03]  /*21e10*/  SHF.R.U32.HI R3, RZ, R4, R3 ;  /* 0x00000004ff037219 */ /* 0x000fc60000011603 */
[----:B------:R-:W1:Y:S01]  /*21e20*/  LDC R16, c[0x0][0x600] ;  /* 0x00018000ff107b82 */ /* 0x000e620000000800 */
[-CC-:B0-----:R-:W-:Y:S02]  /*21e30*/  SHF.R.U64 R8, R10, R14.reuse, R3.reuse ;  /* 0x0000000e0a087219 */ /* 0x181fe40000001203 */
[----:B------:R-:W-:-:S05]  /*21e40*/  SHF.R.U32.HI R3, RZ, R14, R3 ;  /* 0x0000000eff037219 */ /* 0x000fca0000011603 */
[----:B------:R-:W0:Y:S01]  /*21e50*/  LDC R17, c[0x0][0x648] ;  /* 0x00019200ff117b82 */ /* 0x000e220000000800 */
[-CC-:B--2---:R-:W-:Y:S02]  /*21e60*/  SHF.R.U64 R11, R8, R20.reuse, R3.reuse ;  /* 0x00000014080b7219 */ /* 0x184fe40000001203 */
[-C--:B------:R-:W-:Y:S02]  /*21e70*/  SHF.L.U32 R5, R5, R20.reuse, RZ ;  /* 0x0000001405057219 */ /* 0x080fe400000006ff */
[-C--:B------:R-:W-:Y:S01]  /*21e80*/  SHF.R.U32.HI R3, RZ, R20.reuse, R3 ;  /* 0x00000014ff037219 */ /* 0x080fe20000011603 */
[----:B------:R-:W-:Y:S01]  /*21e90*/  IMAD.MOV.U32 R2, RZ, RZ, R11 ;  /* 0x000000ffff027224 */ /* 0x000fe200078e000b */
[----:B------:R-:W-:Y:S01]  /*21ea0*/  SHF.L.U32 R20, R7, R20, RZ ;  /* 0x0000001407147219 */ /* 0x000fe200000006ff */
[----:B------:R-:W2:Y:S01]  /*21eb0*/  LDC R19, c[0x0][0x638] ;  /* 0x00018e00ff137b82 */ /* 0x000ea20000000800 */
[----:B------:R-:W-:-:S07]  /*21ec0*/  LOP3.LUT R39, RZ, R5, RZ, 0x33, !PT ;  /* 0x00000005ff277212 */ /* 0x000fce00078e33ff */
[----:B------:R-:W0:Y:S01]  /*21ed0*/  LDC R21, c[0x0][0x610] ;  /* 0x00018400ff157b82 */ /* 0x000e220000000800 */
[----:B----4-:R-:W-:Y:S05]  /*21ee0*/  @!P0 BRA `(.L_x_555) ;  /* 0x0000000000288947 */ /* 0x010fea0003800000 */
[----:B-1----:R-:W1:Y:S02]  /*21ef0*/  LDC R0, c[0x0][0x64c] ;  /* 0x00019300ff007b82 */ /* 0x002e640000000800 */
[----:B-1----:R-:W-:-:S05]  /*21f00*/  IADD3 R7, P0, R11, R0, RZ ;  /* 0x000000000b077210 */ /* 0x002fca0007f1e0ff */
        /* <DEDUP_REMOVED lines=8> */
.L_x_555:
[----:B01----:R-:W-:Y:S01]  /*21f90*/  SHF.R.U64 R0, R2, R17, R3 ;  /* 0x0000001102007219 */ /* 0x003fe20000001203 */
[----:B------:R-:W-:Y:S01]  /*21fa0*/  VIADD R3, R16, 0xffffffff ;  /* 0xffffffff10037836 */ /* 0x000fe20000000000 */
[----:B------:R-:W-:Y:S01]  /*21fb0*/  LOP3.LUT R39, R8, R39, RZ, 0xc0, !PT ;  /* 0x0000002708277212 */ /* 0x000fe200078ec0ff */
[----:B------:R-:W-:Y:S02]  /*21fc0*/  IMAD.MOV R13, RZ, RZ, -R13 ;  /* 0x000000ffff0d7224 */ /* 0x000fe400078e0a0d */
[----:B------:R-:W-:Y:S01]  /*21fd0*/  IMAD.MOV R2, RZ, RZ, -R0 ;  /* 0x000000ffff027224 */ /* 0x000fe200078e0a00 */
[----:B------:R-:W-:Y:S01]  /*21fe0*/  LOP3.LUT R3, R10, R3, RZ, 0xc0, !PT ;  /* 0x000000030a037212 */ /* 0x000fe200078ec0ff */
[----:B------:R-:W-:Y:S02]  /*21ff0*/  IMAD R39, R20, R0, R39 ;  /* 0x0000000014277224 */ /* 0x000fe400078e0227 */
[----:B---3--:R-:W-:Y:S02]  /*22000*/  @P4 IMAD R18, R15, R13, R12 ;  /* 0x0000000d0f124224 */ /* 0x008fe400078e020c */
[----:B--2---:R-:W-:-:S02]  /*22010*/  IMAD R0, R2, R19, R11 ;  /* 0x0000001302007224 */ /* 0x004fc400078e020b */
[----:B------:R-:W-:Y:S02]  /*22020*/  IMAD R39, R39, R21, R18 ;  /* 0x0000001527277224 */ /* 0x000fe400078e0212 */
[----:B------:R-:W-:Y:S02]  /*22030*/  IMAD R2, R0, R16, R3 ;  /* 0x0000001000027224 */ /* 0x000fe400078e0203 */
[----:B------:R-:W-:-:S03]  /*22040*/  IMAD.MOV.U32 R4, RZ, RZ, 0x1 ;  /* 0x00000001ff047424 */ /* 0x000fc600078e00ff */
[----:B------:R-:W-:Y:S02]  /*22050*/  SEL R3, R2, R39, !P4 ;  /* 0x0000002702037207 */ /* 0x000fe40006000000 */
[----:B------:R-:W-:Y:S02]  /*22060*/  PRMT R0, R4, 0x7610, R0 ;  /* 0x0000761004007816 */ /* 0x000fe40000000000 */
[----:B------:R-:W-:Y:S01]  /*22070*/  SEL R39, R39, R2, !P4 ;  /* 0x0000000227277207 */ /* 0x000fe20006000000 */
[----:B------:R2:W-:Y:S06]  /*22080*/  STL [R1+0x468], R3 ;  /* 0x0004680301007387 */ /* 0x0005ec0000100800 */
.L_x_553:
[----:B------:R3:W-:Y:S01]  /*22090*/  STL [R1+0x46c], R39 ;  /* 0x00046c2701007387 */ /* 0x0007e20000100800 */
[----:B------:R-:W-:-:S13]  /*220a0*/  LOP3.LUT P0, RZ, R0, 0xff, RZ, 0xc0, !PT ;  /* 0x000000ff00ff7812 */ /* 0x000fda000780c0ff */
[----:B---3--:R-:W-:Y:S05]  /*220b0*/  @P0 BRA `(.L_x_556) ;  /* 0xfffffdf000ec0947 */ /* 0x008fea000383ffff */
[----:B------:R-:W-:Y:S05]  /*220c0*/  EXIT ;  /* 0x000000000000794d */ /* 0x000fea0003800000 */
.L_x_8:
[----:B0-----:R-:W2:Y:S01]  /*220d0*/  LDL R16, [R1+0x464] ;  /* 0x0004640001107983 */ /* 0x001ea20000100800 */
[----:B------:R-:W-:-:S03]  /*220e0*/  ULDC.64 UR4, c[0x0][0x650] ;  /* 0x0001940000047ab9 */ /* 0x000fc60000000a00 */
[----:B------:R-:W3:Y:S01]  /*220f0*/  LDL R20, [R1+0x460] ;  /* 0x0004600001147983 */ /* 0x000ee20000100800 */
[----:B------:R-:W-:Y:S01]  /*22100*/  PRMT R0, RZ, 0x7610, R0 ;  /* 0x00007610ff007816 */ /* 0x000fe20000000000 */
[----:B------:R-:W-:Y:S02]  /*22110*/  IMAD.MOV.U32 R5, RZ, RZ, -0x1 ;  /* 0xffffffffff057424 */ /* 0x000fe400078e00ff */
[----:B------:R-:W-:Y:S02]  /*22120*/  IMAD.MOV.U32 R4, RZ, RZ, -0x1 ;  /* 0xffffffffff047424 */ /* 0x000fe400078e00ff */
[----:B------:R-:W-:Y:S01]  /*22130*/  IMAD.MOV.U32 R10, RZ, RZ, -0x1 ;  /* 0xffffffffff0a7424 */ /* 0x000fe200078e00ff */
[----:B--2---:R-:W-:-:S04]  /*22140*/  ISETP.GE.U32.AND P0, PT, R16, UR4, PT ;  /* 0x0000000410007c0c */ /* 0x004fc8000bf06070 */
[----:B---3--:R-:W-:-:S13]  /*22150*/  ISETP.GE.U32.AND.EX P0, PT, R20, UR5, PT, P0 ;  /* 0x0000000514007c0c */ /* 0x008fda000bf06100 */
[----:B------:R-:W-:Y:S05]  /*22160*/  @P0 BRA `(.L_x_557) ;  /* 0x0000000400300947 */ /* 0x000fea0003800000 */
[----:B------:R-:W0:Y:S01]  /*22170*/  LDC.64 R14, c[0x0][0x628] ;  /* 0x00018a00ff0e7b82 */ /* 0x000e220000000a00 */
[----:B------:R-:W-:Y:S02]  /*22180*/  IMAD.MOV.U32 R8, RZ, RZ, R16 ;  /* 0x000000ffff087224 */ /* 0x000fe400078e0010 */
[----:B------:R-:W-:-:S05]  /*22190*/  IMAD.MOV.U32 R9, RZ, RZ, R20 ;  /* 0x000000ffff097224 */ /* 0x000fca00078e0014 */
[----:B------:R-:W1:Y:S08]  /*221a0*/  LDC R10, c[0x0][0x630] ;  /* 0x00018c00ff0a7b82 */ /* 0x000e700000000800 */
[----:B------:R-:W2:Y:S01]  /*221b0*/  LDC.64 R18, c[0x0][0x620] ;  /* 0x00018800ff127b82 */ /* 0x000ea20000000a00 */
[----:B0-----:R-:W-:-:S04]  /*221c0*/  ISETP.NE.U32.AND P0, PT, R14, RZ, PT ;  /* 0x000000ff0e00720c */ /* 0x001fc80003f05070 */
[----:B------:R-:W-:-:S13]  /*221d0*/  ISETP.NE.AND.EX P0, PT, R15, RZ, PT, P0 ;  /* 0x000000ff0f00720c */ /* 0x000fda0003f05300 */
[----:B-12---:R-:W-:Y:S05]  /*221e0*/  @!P0 BRA `(.L_x_558) ;  /* 0x0000000000288947 */ /* 0x006fea0003800000 */
[----:B------:R-:W0:Y:S02]  /*221f0*/  LDC R0, c[0x0][0x634] ;  /* 0x00018d00ff007b82 */ /* 0x000e240000000800 */
[----:B0-----:R-:W-:-:S05]  /*22200*/  IADD3 R9, P0, R16, R0, RZ ;  /* 0x0000000010097210 */ /* 0x001fca0007f1e0ff */
        /* <DEDUP_REMOVED lines=8> */
.L_x_558:
[----:B------:R-:W0:Y:S01]  /*22290*/  LDC.64 R22, c[0x0][0x640] ;  /* 0x00019000ff167b82 */ /* 0x000e220000000a00 */
[-CC-:B------:R-:W-:Y:S01]  /*222a0*/  SHF.R.U64 R14, R8, R10.reuse, R9.reuse ;  /* 0x0000000a080e7219 */ /* 0x180fe20000001209 */
[----:B------:R-:W-:Y:S01]  /*222b0*/  IMAD.MOV.U32 R4, RZ, RZ, R16 ;  /* 0x000000ffff047224 */ /* 0x000fe200078e0010 */
[----:B------:R-:W-:Y:S01]  /*222c0*/  SHF.R.U32.HI R0, RZ, R10, R9 ;  /* 0x0000000aff007219 */ /* 0x000fe20000011609 */
[----:B------:R-:W-:Y:S01]  /*222d0*/  IMAD.MOV.U32 R24, RZ, RZ, 0x1 ;  /* 0x00000001ff187424 */ /* 0x000fe200078e00ff */
[----:B------:R-:W-:-:S03]  /*222e0*/  IADD3 R7, P0, RZ, -R14, RZ ;  /* 0x8000000eff077210 */ /* 0x000fc60007f1e0ff */
[----:B------:R-:W1:Y:S02]  /*222f0*/  LDC R6, c[0x0][0x618] ;  /* 0x00018600ff067b82 */ /* 0x000e640000000800 */
[----:B------:R-:W-:-:S04]  /*22300*/  IMAD.X R5, RZ, RZ, ~R0, P0 ;  /* 0x000000ffff057224 */ /* 0x000fc800000e0e00 */
[-C--:B------:R-:W-:Y:S02]  /*22310*/  IMAD R0, R5, R18.reuse, RZ ;  /* 0x0000001205007224 */ /* 0x080fe400078e02ff */
[----:B------:R-:W2:Y:S01]  /*22320*/  LDC R8, c[0x0][0x608] ;  /* 0x00018200ff087b82 */ /* 0x000ea20000000800 */
[----:B------:R-:W-:Y:S02]  /*22330*/  IMAD.MOV.U32 R5, RZ, RZ, R20 ;  /* 0x000000ffff057224 */ /* 0x000fe400078e0014 */
[----:B------:R-:W-:-:S05]  /*22340*/  IMAD.WIDE.U32 R4, R7, R18, R4 ;  /* 0x0000001207047225 */ /* 0x000fca00078e0004 */
[----:B------:R-:W3:Y:S01]  /*22350*/  LDC R21, c[0x0][0x658] ;  /* 0x00019600ff157b82 */ /* 0x000ee20000000800 */
[----:B------:R-:W-:Y:S01]  /*22360*/  IMAD R7, R7, R19, R0 ;  /* 0x0000001307077224 */ /* 0x000fe200078e0200 */
[----:B0-----:R-:W-:-:S03]  /*22370*/  ISETP.NE.U32.AND P0, PT, R22, RZ, PT ;  /* 0x000000ff1600720c */ /* 0x001fc60003f05070 */
[----:B------:R-:W-:Y:S01]  /*22380*/  IMAD.IADD R5, R5, 0x1, R7 ;  /* 0x0000000105057824 */ /* 0x000fe200078e0207 */
[----:B------:R-:W-:Y:S02]  /*22390*/  ISETP.NE.AND.EX P0, PT, R23, RZ, PT, P0 ;  /* 0x000000ff1700720c */ /* 0x000fe40003f05300 */
[----:B------:R-:W0:Y:S02]  /*223a0*/  LDC R16, c[0x0][0x600] ;  /* 0x00018000ff107b82 */ /* 0x000e240000000800 */
[-CC-:B-1----:R-:W-:Y:S01]  /*223b0*/  SHF.R.U64 R10, R4, R6.reuse, R5.reuse ;  /* 0x00000006040a7219 */ /* 0x182fe20000001205 */
[----:B------:R-:W-:Y:S01]  /*223c0*/  IMAD.MOV.U32 R4, RZ, RZ, -0x1 ;  /* 0xffffffffff047424 */ /* 0x000fe200078e00ff */
[----:B------:R-:W-:-:S04]  /*223d0*/  SHF.R.U32.HI R5, RZ, R6, R5 ;  /* 0x00000006ff057219 */ /* 0x000fc80000011605 */
[----:B------:R-:W1:Y:S01]  /*223e0*/  LDC R18, c[0x0][0x648] ;  /* 0x00019200ff127b82 */ /* 0x000e620000000800 */
[-CC-:B--2---:R-:W-:Y:S02]  /*223f0*/  SHF.R.U64 R17, R10, R8.reuse, R5.reuse ;  /* 0x000000080a117219 */ /* 0x184fe40000001205 */
[----:B------:R-:W-:-:S05]  /*22400*/  SHF.R.U32.HI R0, RZ, R8, R5 ;  /* 0x00000008ff007219 */ /* 0x000fca0000011605 */
[----:B------:R-:W2:Y:S01]  /*22410*/  LDC R20, c[0x0][0x638] ;  /* 0x00018e00ff147b82 */ /* 0x000ea20000000800 */
[-C--:B---3--:R-:W-:Y:S02]  /*22420*/  SHF.L.U32 R4, R4, R21.reuse, RZ ;  /* 0x0000001504047219 */ /* 0x088fe400000006ff */
[-CC-:B------:R-:W-:Y:S02]  /*22430*/  SHF.R.U64 R19, R17, R21.reuse, R0.reuse ;  /* 0x0000001511137219 */ /* 0x180fe40000001200 */
[----:B------:R-:W-:Y:S02]  /*22440*/  LOP3.LUT R26, RZ, R4, RZ, 0x33, !PT ;  /* 0x00000004ff1a7212 */ /* 0x000fe400078e33ff */
[----:B------:R-:W-:Y:S01]  /*22450*/  SHF.R.U32.HI R5, RZ, R21, R0 ;  /* 0x00000015ff057219 */ /* 0x000fe20000011600 */
[----:B------:R-:W3:Y:S01]  /*22460*/  LDC R25, c[0x0][0x610] ;  /* 0x00018400ff197b82 */ /* 0x000ee20000000800 */
[----:B------:R-:W-:Y:S01]  /*22470*/  IMAD.MOV.U32 R4, RZ, RZ, R19 ;  /* 0x000000ffff047224 */ /* 0x000fe200078e0013 */
[----:B------:R-:W-:Y:S06]  /*22480*/  @!P0 BRA `(.L_x_559) ;  /* 0x0000000000288947 */ /* 0x000fec0003800000 */
        /* <DEDUP_REMOVED lines=10> */
.L_x_559:
[----:B-1----:R-:W-:Y:S01]  /*22530*/  SHF.R.U64 R3, R4, R18, R5 ;  /* 0x0000001204037219 */ /* 0x002fe20000001205 */
[----:B0-----:R-:W-:Y:S01]  /*22540*/  VIADD R5, R16, 0xffffffff ;  /* 0xffffffff10057836 */ /* 0x001fe20000000000 */
[----:B------:R-:W-:Y:S01]  /*22550*/  SHF.L.U32 R24, R24, R21, RZ ;  /* 0x0000001518187219 */ /* 0x000fe200000006ff */
[----:B------:R-:W-:Y:S01]  /*22560*/  @P4 IMAD R11, R13, R12, R2 ;  /* 0x0000000c0d0b4224 */ /* 0x000fe200078e0202 */
[----:B------:R-:W-:Y:S01]  /*22570*/  LOP3.LUT R0, R17, R26, RZ, 0xc0, !PT ;  /* 0x0000001a11007212 */ /* 0x000fe200078ec0ff */
[----:B------:R-:W-:-:S04]  /*22580*/  IMAD.MOV R4, RZ, RZ, -R3 ;  /* 0x000000ffff047224 */ /* 0x000fc800078e0a03 */
[----:B------:R-:W-:Y:S01]  /*22590*/  IMAD R2, R24, R3, R0 ;  /* 0x0000000318027224 */ /* 0x000fe200078e0200 */
[----:B------:R-:W-:Y:S01]  /*225a0*/  LOP3.LUT R3, R10, R5, RZ, 0xc0, !PT ;  /* 0x000000050a037212 */ /* 0x000fe200078ec0ff */
[----:B--2---:R-:W-:Y:S02]  /*225b0*/  IMAD R0, R4, R20, R19 ;  /* 0x0000001404007224 */ /* 0x004fe400078e0213 */
[----:B---3--:R-:W-:Y:S02]  /*225c0*/  IMAD R5, R2, R25, R11 ;  /* 0x0000001902057224 */ /* 0x008fe400078e020b */
[----:B------:R-:W-:Y:S02]  /*225d0*/  IMAD.MOV.U32 R4, RZ, RZ, 0x1 ;  /* 0x00000001ff047424 */ /* 0x000fe400078e00ff */
[----:B------:R-:W-:Y:S02]  /*225e0*/  IMAD R2, R0, R16, R3 ;  /* 0x0000001000027224 */ /* 0x000fe400078e0203 */
[----:B------:R-:W-:Y:S01]  /*225f0*/  IMAD.MOV.U32 R10, RZ, RZ, R14 ;  /* 0x000000ffff0a7224 */ /* 0x000fe200078e000e */
[----:B------:R-:W-:-:S02]  /*22600*/  PRMT R0, R4, 0x7610, R0 ;  /* 0x0000761004007816 */ /* 0x000fc40000000000 */
[----:B------:R-:W-:Y:S02]  /*22610*/  SEL R4, R2, R5, !P4 ;  /* 0x0000000502047207 */ /* 0x000fe40006000000 */
[----:B------:R-:W-:-:S07]  /*22620*/  SEL R5, R5, R2, !P4 ;  /* 0x0000000205057207 */ /* 0x000fce0006000000 */
.L_x_557:
[----:B------:R-:W-:-:S08]  /*22630*/  NOP ;  /* 0x0000000000007918 */ /* 0x000fd00000000000 */
[----:B------:R-:W0:-:S00]  /*22640*/  USETMAXREG.DEALLOC.CTAPOOL 0x18 ;  /* 0x00000018000079c8 */ /* 0x000e0000080e0500 */
[----:B------:R-:W-:-:S13]  /*22650*/  ISETP.NE.AND P0, PT, RZ, UR8, PT ;  /* 0x00000008ff007c0c */ /* 0x000fda000bf05270 */
[----:B------:R-:W-:Y:S05]  /*22660*/  @P0 EXIT ;  /* 0x000000000000094d */ /* 0x000fea0003800000 */
[----:B0-----:R-:W-:Y:S01]  /*22670*/  LOP3.LUT P0, RZ, R0, 0xff, RZ, 0xc0, !PT ;  /* 0x000000ff00ff7812 */ /* 0x001fe2000780c0ff */
[----:B------:R-:W-:Y:S02]  /*22680*/  IMAD.MOV.U32 R6, RZ, RZ, 0x1 ;  /* 0x00000001ff067424 */ /* 0x000fe400078e00ff */
[----:B------:R-:W-:-:S10]  /*22690*/  IMAD.MOV.U32 R7, RZ, RZ, RZ ;  /* 0x000000ffff077224 */ /* 0x000fd400078e00ff */
[----:B------:R-:W-:Y:S05]  /*226a0*/  @!P0 BRA `(.L_x_560) ;  /* 0x0000000c00908947 */ /* 0x000fea0003800000 */
[----:B------:R-:W0:Y:S01]  /*226b0*/  LDC R0, c[0x0][0x28c] ;  /* 0x0000a300ff007b82 */ /* 0x000e220000000800 */
[----:B------:R-:W-:Y:S01]  /*226c0*/  ULDC UR5, c[0x0][0x658] ;  /* 0x0001960000057ab9 */ /* 0x000fe20000000800 */
[----:B------:R-:W-:Y:S01]  /*226d0*/  UMOV UR9, 0xffffffff ;  /* 0xffffffff00097882 */ /* 0x000fe20000000000 */
[----:B------:R-:W-:Y:S01]  /*226e0*/  UMOV UR11, 0x1 ;  /* 0x00000001000b7882 */ /* 0x000fe20000000000 */
[----:B------:R-:W-:Y:S01]  /*226f0*/  USHF.L.U32 UR9, UR9, UR5, URZ ;  /* 0x0000000509097299 */ /* 0x000fe2000800063f */
[----:B------:R-:W-:Y:S01]  /*22700*/  BSSY B0, `(.L_x_560) ;  /* 0x00000de000007945 */ /* 0x000fe20003800000 */
[----:B------:R-:W-:Y:S01]  /*22710*/  ULDC UR7, c[0x0][0xc] ;  /* 0x0000030000077ab9 */ /* 0x000fe20000000800 */
[----:B------:R-:W-:Y:S01]  /*22720*/  ULDC UR10, c[0x0][0x10] ;  /* 0x00000400000a7ab9 */ /* 0x000fe20000000800 */
[----:B------:R-:W1:Y:S01]  /*22730*/  S2UR UR6, SR_CgaCtaId ;  /* 0x00000000000679c3 */ /* 0x000e620000008800 */
[----:B------:R-:W-:Y:S01]  /*22740*/  ULOP3.LUT UR15, URZ, UR9, URZ, 0x33, !UPT ;  /* 0x000000093f0f7292 */ /* 0x000fe2000f8e333f */
[----:B------:R-:W-:Y:S01]  /*22750*/  IMAD.MOV.U32 R9, RZ, RZ, 0x1 ;  /* 0x00000001ff097424 */ /* 0x000fe200078e00ff */
[----:B------:R-:W-:Y:S01]  /*22760*/  ULDC UR4, c[0x0][0x600] ;  /* 0x0001800000047ab9 */ /* 0x000fe20000000800 */
[----:B------:R-:W-:Y:S01]  /*22770*/  IMAD.MOV.U32 R6, RZ, RZ, 0x1 ;  /* 0x00000001ff067424 */ /* 0x000fe200078e00ff */
[----:B------:R-:W-:Y:S01]  /*22780*/  UMOV UR18, 0x55 ;  /* 0x0000005500127882 */ /* 0x000fe20000000000 */
[----:B------:R-:W-:Y:S01]  /*22790*/  IMAD.MOV.U32 R7, RZ, RZ, RZ ;  /* 0x000000ffff077224 */ /* 0x000fe200078e00ff */
[----:B------:R-:W-:-:S02]  /*227a0*/  ULOP3.LUT UR27, UR13, 0x2, URZ, 0xfc, !UPT ;  /* 0x000000020d1b7892 */ /* 0x000fc4000f8efc3f */
[----:B------:R-:W-:Y:S02]  /*227b0*/  UIADD3 UR4, UR4, -0x1, URZ ;  /* 0xffffffff04047890 */ /* 0x000fe4000fffe03f */
[----:B------:R-:W-:Y:S01]  /*227c0*/  USHF.L.U32 UR5, UR11, UR5, URZ ;  /* 0x000000050b057299 */ /* 0x000fe2000800063f */
[----:B------:R-:W-:Y:S01]  /*227d0*/  ULDC.64 UR28, c[0x0][0x198] ;  /* 0x00006600001c7ab9 */ /* 0x000fe20000000a00 */
[----:B0-----:R-:W-:-:S05]  /*227e0*/  VIADD R0, R0, 0x1f ;  /* 0x0000001f00007836 */ /* 0x001fca0000000000 */
[----:B------:R-:W-:Y:S01]  /*227f0*/  SHF.R.S32.HI R3, RZ, 0x1f, R0 ;  /* 0x0000001fff037819 */ /* 0x000fe20000011400 */
[----:B-1----:R-:W-:-:S03]  /*22800*/  ULOP3.LUT UR8, UR6, 0x1, URZ, 0xc0, !UPT ;  /* 0x0000000106087892 */ /* 0x002fc6000f8ec03f */
[----:B------:R-:W-:Y:S01]  /*22810*/  LEA.HI R0, R3, R0, RZ, 0x5 ;  /* 0x0000000003007211 */ /* 0x000fe200078f28ff */
[----:B------:R-:W-:Y:S02]  /*22820*/  USHF.R.U32.HI UR30, URZ, 0x1, UR6 ;  /* 0x000000013f1e7899 */ /* 0x000fe40008011606 */
[----:B------:R-:W-:Y:S01]  /*22830*/  USHF.L.U32 UR14, UR6, 0x7, URZ ;  /* 0x00000007060e7899 */ /* 0x000fe2000800063f */
[----:B------:R-:W-:Y:S01]  /*22840*/  SHF.R.S32.HI R0, RZ, 0x5, R0 ;  /* 0x00000005ff007819 */ /* 0x000fe20000011400 */
[----:B------:R-:W-:Y:S02]  /*22850*/  USHF.L.U32 UR31, UR6, 0xc, URZ ;  /* 0x0000000c061f7899 */ /* 0x000fe4000800063f */
[----:B------:R-:W-:Y:S02]  /*22860*/  ULOP3.LUT UR6, UR6, 0xfffffffe, URZ, 0xc0, !UPT ;  /* 0xfffffffe06067892 */ /* 0x000fe4000f8ec03f */
[----:B------:R-:W-:Y:S01]  /*22870*/  UISETP.GT.U32.AND UP0, UPT, UR8, 0xffff, UPT ;  /* 0x0000ffff0800788c */ /* 0x000fe2000bf04070 */
[----:B------:R-:W-:Y:S01]  /*22880*/  VIADD R15, R0, 0x1 ;  /* 0x00000001000f7836 */ /* 0x000fe20000000000 */
[----:B------:R-:W-:-:S02]  /*22890*/  USHF.L.U32 UR16, UR11, UR6, URZ ;  /* 0x000000060b107299 */ /* 0x000fc4000800063f */
[----:B------:R-:W-:Y:S02]  /*228a0*/  ULOP3.LUT UR9, UR6, 0x1, URZ, 0xfc, !UPT ;  /* 0x0000000106097892 */ /* 0x000fe4000f8efc3f */
[----:B------:R-:W-:Y:S02]  /*228b0*/  UIMAD.WIDE.U32 UR6, UR7, UR10, URZ ;  /* 0x0000000a070672a5 */ /* 0x000fe4000f8e003f */
[----:B------:R-:W-:Y:S01]  /*228c0*/  USEL UR8, UR8, 0xffff, !UP0 ;  /* 0x0000ffff08087887 */ /* 0x000fe2000c000000 */
[----:B------:R-:W-:Y:S01]  /*228d0*/  ULDC UR10, c[0x0][0x14] ;  /* 0x00000500000a7ab9 */ /* 0x000fe20000000800 */
[----:B------:R-:W-:Y:S02]  /*228e0*/  USHF.L.U32 UR9, UR11, UR9, URZ ;  /* 0x000000090b097299 */ /* 0x000fe4000800063f */
[----:B------:R-:W-:Y:S02]  /*228f0*/  UIMAD.WIDE.U32 UR24, UR6, UR10, URZ ;  /* 0x0000000a061872a5 */ /* 0x000fe4000f8e003f */
[----:B------:R-:W-:-:S02]  /*22900*/  UIMAD UR17, UR7, UR10, URZ ;  /* 0x0000000a071172a4 */ /* 0x000fc4000f8e023f */
[----:B------:R-:W-:Y:S02]  /*22910*/  ULOP3.LUT UR8, UR8, 0xffff, URZ, 0xc0, !UPT ;  /* 0x0000ffff08087892 */ /* 0x000fe4000f8ec03f */
[----:B------:R-:W-:Y:S02]  /*22920*/  ULOP3.LUT UR14, UR14, 0x80, URZ, 0xc0, !UPT ;  /* 0x000000800e0e7892 */ /* 0x000fe4000f8ec03f */
[----:B------:R-:W-:Y:S02]  /*22930*/  ULOP3.LUT UR16, UR16, UR9, URZ, 0xfc, !UPT ;  /* 0x0000000910107292 */ /* 0x000fe4000f8efc3f */
[----:B------:R-:W-:Y:S02]  /*22940*/  UIADD3 UR17, UR25, UR17, URZ ;  /* 0x0000001119117290 */ /* 0x000fe4000fffe03f */
[----:B------:R-:W-:-:S12]  /*22950*/  USHF.L.U32 UR18, UR18, UR8, URZ ;  /* 0x0000000812127299 */ /* 0x000fd8000800063f */
.L_x_571:
[----:B------:R-:W-:-:S03]  /*22960*/  UMOV UR6, 0xffffffff ;  /* 0xffffffff00067882 */ /* 0x000fc60000000000 */
[----:B------:R-:W-:Y:S05]  /*22970*/  BRA.DIV UR6, `(.L_x_561) ;  /* 0x0000001606407947 */ /* 0x000fea000b800000 */
[----:B------:R-:W-:-:S13]  /*22980*/  ELECT P0, URZ, PT ;  /* 0x00000000003f782f */ /* 0x000fda0003800000 */
.L_x_592:
[----:B------:R-:W0:Y:S01]  /*22990*/  LDC R2, c[0x0][0x28c] ;  /* 0x0000a300ff027b82 */ /* 0x000e220000000800 */
[----:B------:R-:W-:Y:S01]  /*229a0*/  BSSY B1, `(.L_x_562) ;  /* 0x000003c000017945 */ /* 0x000fe20003800000 */
[----:B0-----:R-:W-:-:S13]  /*229b0*/  ISETP.LT.OR P0, PT, R2, 0x1, !P0 ;  /* 0x000000010200780c */ /* 0x001fda0004701670 */
[----:B------:R-:W-:Y:S05]  /*229c0*/  @P0 BRA `(.L_x_563) ;  /* 0x0000000000e40947 */ /* 0x000fea0003800000 */
[----:B------:R-:W-:Y:S01]  /*229d0*/  LEA R2, R5, UR30, 0x2 ;  /* 0x0000001e05027c11 */ /* 0x000fe2000f8e10ff */
[----:B------:R-:W-:Y:S01]  /*229e0*/  IMAD.MOV.U32 R13, RZ, RZ, RZ ;  /* 0x000000ffff0d7224 */ /* 0x000fe200078e00ff */
[----:B------:R-:W-:Y:S01]  /*229f0*/  LEA R4, R4, UR14, 0x8 ;  /* 0x0000000e04047c11 */ /* 0x000fe2000f8e40ff */
[----:B------:R-:W-:Y:S02]  /*22a00*/  IMAD.MOV.U32 R3, RZ, RZ, R15 ;  /* 0x000000ffff037224 */ /* 0x000fe400078e000f */
[----:B------:R-:W-:Y:S02]  /*22a10*/  IMAD.SHL.U32 R2, R2, 0x40, RZ ;  /* 0x0000004002027824 */ /* 0x000fe400078e00ff */
[----:B------:R-:W-:Y:S02]  /*22a20*/  IMAD.MOV.U32 R5, RZ, RZ, R6 ;  /* 0x000000ffff057224 */ /* 0x000fe400078e0006 */
[----:B------:R-:W-:-:S07]  /*22a30*/  IMAD.MOV.U32 R8, RZ, RZ, R7 ;  /* 0x000000ffff087224 */ /* 0x000fce00078e0007 */
.L_x_566:
[----:B------:R-:W0:Y:S01]  /*22a40*/  S2R R12, SR_CgaCtaId ;  /* 0x00000000000c7919 */ /* 0x000e220000008800 */
[----:B------:R-:W-:Y:S01]  /*22a50*/  MOV R11, 0x400 ;  /* 0x00000400000b7802 */ /* 0x000fe20000000f00 */
[----:B------:R-:W1:Y:S03]  /*22a60*/  S2R R14, SR_TID.X ;  /* 0x00000000000e7919 */ /* 0x000e660000002100 */
[----:B0-----:R-:W-:Y:S02]  /*22a70*/  LEA R17, R12, R11, 0x18 ;  /* 0x0000000b0c117211 */ /* 0x001fe400078ec0ff */
[----:B------:R-:W-:Y:S02]  /*22a80*/  SHF.L.U32 R11, R5, 0x1f, RZ ;  /* 0x0000001f050b7819 */ /* 0x000fe400000006ff */
[----:B-1----:R-:W-:Y:S01]  /*22a90*/  LOP3.LUT P1, RZ, R14, 0x7f, RZ, 0xc0, !PT ;  /* 0x0000007f0eff7812 */ /* 0x002fe2000782c0ff */
[----:B------:R-:W-:-:S04]  /*22aa0*/  IMAD R12, R8, 0x8, R17 ;  /* 0x00000008080c7824 */ /* 0x000fc800078e0211 */
[----:B------:R-:W0:Y:S02]  /*22ab0*/  SYNCS.PHASECHK.TRANS64.TRYWAIT P0, [R12+URZ+0x70], R11 ;  /* 0x0000700b0c0075a7 */ /* 0x000e24000800017f */
[----:B0-----:R-:W-:Y:S06]  /*22ac0*/  @!P0 BRA `(.L_x_564) ;  /* 0x00000014000c8947 */ /* 0x001fec0003800000 */
.L_x_593:
[----:B0-----:R-:W0:Y:S01]  /*22ad0*/  @!P1 LDC R11, c[0x0][0x500] ;  /* 0x00014000ff0b9b82 */ /* 0x001e220000000800 */
[----:B------:R-:W-:-:S04]  /*22ae0*/  UPRMT UR6, UR27, 0x9910, URZ ;  /* 0x000099101b067896 */ /* 0x000fc8000800003f */
[----:B------:R-:W-:-:S06]  /*22af0*/  UISETP.NE.AND UP0, UPT, UR6, 0x2, UPT ;  /* 0x000000020600788c */ /* 0x000fcc000bf05270 */
[----:B------:R-:W-:Y:S01]  /*22b00*/  PLOP3.LUT P0, PT, PT, PT, UP0, 0x80, 0x0 ;  /* 0x000000000000781c */ /* 0x000fe20003f0f008 */
[----:B0-----:R0:W-:-:S12]  /*22b10*/  @!P1 SYNCS.ARRIVE.TRANS64 RZ, [R12+URZ], R11 ;  /* 0x0000000b0cff99a7 */ /* 0x0011d8000800003f */
[----:B------:R-:W-:Y:S05]  /*22b20*/  @P0 BRA `(.L_x_565) ;  /* 0x0000000000040947 */ /* 0x000fea0003800000 */
[----:B------:R-:W-:Y:S01]  /*22b30*/  BPT.TRAP 0x1 ;  /* 0x000000040000795c */ /* 0x000fe20000300000 */
.L_x_565:
[----:B------:R-:W-:Y:S01]  /*22b40*/  R2UR UR7, R8 ;  /* 0x00000000080772ca */ /* 0x000fe200000e0000 */
[----:B------:R-:W-:Y:S01]  /*22b50*/  VIADD R3, R3, 0xffffffff ;  /* 0xffffffff03037836 */ /* 0x000fe20000000000 */
[----:B------:R-:W-:Y:S01]  /*22b60*/  R2UR UR22, R17 ;  /* 0x00000000111672ca */ /* 0x000fe200000e0000 */
[----:B------:R-:W-:Y:S01]  /*22b70*/  UIADD3 UR6, UP0, UR28, 0xf0, URZ ;  /* 0x000000f01c067890 */ /* 0x000fe2000ff1e03f */
[----:B------:R-:W-:Y:S01]  /*22b80*/  R2UR UR23, R2 ;  /* 0x00000000021772ca */ /* 0x000fe200000e0000 */
[----:B------:R-:W-:Y:S01]  /*22b90*/  UIADD3 UR34, UP1, UR28, 0x1f0, URZ ;  /* 0x000001f01c227890 */ /* 0x000fe2000ff3e03f */
[----:B------:R-:W-:Y:S01]  /*22ba0*/  R2UR UR9, R12 ;  /* 0x000000000c0972ca */ /* 0x000fe200000e0000 */
[----:B------:R-:W-:Y:S01]  /*22bb0*/  UPRMT UR19, URZ, 0x5410, UR18 ;  /* 0x000054103f137896 */ /* 0x000fe20008000012 */
[----:B------:R-:W-:Y:S01]  /*22bc0*/  R2UR UR10, R13 ;  /* 0x000000000d0a72ca */ /* 0x000fe200000e0000 */
[----:B------:R-:W-:Y:S01]  /*22bd0*/  VIADD R8, R8, 0x1 ;  /* 0x0000000108087836 */ /* 0x000fe20000000000 */
[----:B------:R-:W-:Y:S01]  /*22be0*/  R2UR UR12, R10 ;  /* 0x000000000a0c72ca */ /* 0x000fe200000e0000 */
[----:B------:R-:W-:Y:S01]  /*22bf0*/  UPRMT UR32, URZ, 0x5410, UR16 ;  /* 0x000054103f207896 */ /* 0x000fe20008000010 */
[----:B------:R-:W-:Y:S01]  /*22c00*/  R2UR UR26, R4 ;  /* 0x00000000041a72ca */ /* 0x000fe200000e0000 */
[----:B------:R-:W-:Y:S01]  /*22c10*/  USHF.L.U32 UR7, UR7, 0xd, URZ ;  /* 0x0000000d07077899 */ /* 0x000fe2000800063f */
[----:B------:R-:W-:Y:S01]  /*22c20*/  ISETP.GT.AND P1, PT, R3, 0x1, PT ;  /* 0x000000010300780c */ /* 0x000fe20003f24270 */
[----:B------:R-:W-:Y:S01]  /*22c30*/  UIADD3.X UR35, URZ, UR29, URZ, UP1, !UPT ;  /* 0x0000001d3f237290 */ /* 0x000fe20008ffe43f */
[C---:B------:R-:W-:Y:S01]  /*22c40*/  ISETP.NE.AND P0, PT, R8.reuse, 0xe, PT ;  /* 0x0000000e0800780c */ /* 0x040fe20003f05270 */
[----:B------:R-:W-:Y:S01]  /*22c50*/  ULEA UR8, UR30, UR7, 0xb ;  /* 0x000000071e087291 */ /* 0x000fe2000f8e583f */
[----:B------:R-:W-:Y:S01]  /*22c60*/  VIADD R13, R13, 0x20 ;  /* 0x000000200d0d7836 */ /* 0x000fe20000000000 */
[----:B------:R-:W-:Y:S01]  /*22c70*/  ULOP3.LUT UR11, UR7, 0x1000, UR31, 0xf8, !UPT ;  /* 0x00001000070b7892 */ /* 0x000fe2000f8ef81f */
[----:B0-----:R-:W-:Y:S01]  /*22c80*/  SEL R12, RZ, 0x1, P0 ;  /* 0x00000001ff0c7807 */ /* 0x001fe20000000000 */
[----:B------:R-:W-:Y:S01]  /*22c90*/  UIADD3 UR8, UR22, 0x200, UR8 ;  /* 0x0000020016087890 */ /* 0x000fe2000fffe008 */
[----:B------:R-:W-:Y:S01]  /*22ca0*/  SEL R8, R8, RZ, P0 ;  /* 0x000000ff08087207 */ /* 0x000fe20000000000 */
[----:B------:R-:W-:Y:S01]  /*22cb0*/  UIADD3.X UR7, URZ, UR29, URZ, UP0, !UPT ;  /* 0x0000001d3f077290 */ /* 0x000fe200087fe43f */
[----:B------:R-:W-:Y:S01]  /*22cc0*/  LOP3.LUT R5, R5, R12, RZ, 0x3c, !PT ;  /* 0x0000000c05057212 */ /* 0x000fe200078e3cff */
[----:B------:R-:W-:Y:S01]  /*22cd0*/  UIADD3 UR22, UR22, 0x1c200, UR11 ;  /* 0x0001c20016167890 */ /* 0x000fe2000fffe00b */
[----:B------:R-:W-:Y:S01]  /*22ce0*/  UMOV UR20, 0x0 ;  /* 0x0000000000147882 */ /* 0x000fe20000000000 */
[----:B------:R-:W-:Y:S01]  /*22cf0*/  UMOV UR21, 0x10000000 ;  /* 0x1000000000157882 */ /* 0x000fe20000000000 */
[----:B------:R-:W-:-:S04]  /*22d00*/  UMOV UR11, UR23 ;  /* 0x00000017000b7c82 */ /* 0x000fc80008000000 */
[----:B------:R0:W-:Y:S02]  /*22d10*/  UTMALDG.3D.MULTICAST [UR8], [UR6], UR19, desc[UR20] ;  /* 0x00001408060073b4 */ /* 0x0001e40008011813 */
[----:B0-----:R-:W-:Y:S01]  /*22d20*/  UMOV UR8, UR22 ;  /* 0x0000001600087c82 */ /* 0x001fe20008000000 */
[----:B------:R-:W-:Y:S02]  /*22d30*/  UMOV UR11, UR26 ;  /* 0x0000001a000b7c82 */ /* 0x000fe40008000000 */
[----:B------:R0:W-:Y:S02]  /*22d40*/  UTMALDG.3D.MULTICAST [UR8], [UR34], UR32, desc[UR20] ;  /* 0x00001408220073b4 */ /* 0x0001e40008011820 */
[----:B0-----:R-:W-:Y:S05]  /*22d50*/  @P1 BRA `(.L_x_566) ;  /* 0xfffffffc00381947 */ /* 0x001fea000383ffff */
.L_x_563:
[----:B------:R-:W-:Y:S05]  /*22d60*/  BSYNC B1 ;  /* 0x0000000000017941 */ /* 0x000fea0003800000 */
.L_x_562:
[----:B------:R-:W2:Y:S01]  /*22d70*/  LDL.LU R16, [R1+0x460] ;  /* 0x0004600001107983 */ /* 0x000ea20000300800 */
[----:B------:R-:W-:Y:S01]  /*22d80*/  LOP3.LUT P0, RZ, R9, 0xff, RZ, 0xc0, !PT ;  /* 0x000000ff09ff7812 */ /* 0x000fe2000780c0ff */
[C---:B------:R-:W-:Y:S01]  /*22d90*/  IMAD.IADD R4, R0.reuse, 0x1, R7 ;  /* 0x0000000100047824 */ /* 0x040fe200078e0207 */
[----:B------:R-:W-:Y:S01]  /*22da0*/  ULDC.64 UR6, c[0x0][0x650] ;  /* 0x0001940000067ab9 */ /* 0x000fe20000000a00 */
[----:B------:R-:W3:Y:S01]  /*22db0*/  LDL.LU R14, [R1+0x464] ;  /* 0x00046400010e7983 */ /* 0x000ee20000300800 */
[----:B------:R-:W-:Y:S01]  /*22dc0*/  ISETP.GE.U32.AND P1, PT, R0, 0xe, PT ;  /* 0x0000000e0000780c */ /* 0x000fe20003f26070 */
[----:B------:R-:W-:Y:S01]  /*22dd0*/  BSSY B1, `(.L_x_567) ;  /* 0x000006e000017945 */ /* 0x000fe20003800000 */
[----:B------:R-:W-:Y:S01]  /*22de0*/  IMAD.MOV.U32 R10, RZ, RZ, -0x1 ;  /* 0xffffffffff0a7424 */ /* 0x000fe200078e00ff */
[----:B------:R-:W-:-:S06]  /*22df0*/  PRMT R9, RZ, 0x7610, R9 ;  /* 0x00007610ff097816 */ /* 0x000fcc0000000009 */
[----:B------:R-:W0:Y:S01]  /*22e00*/  @P0 S2R R3, SR_CgaCtaId ;  /* 0x0000000000030919 */ /* 0x000e220000008800 */
[----:B------:R-:W-:-:S04]  /*22e10*/  @P0 MOV R2, 0x400 ;  /* 0x0000040000020802 */ /* 0x000fc80000000f00 */
[----:B0-----:R-:W-:-:S04]  /*22e20*/  @P0 LEA R2, R3, R2, 0x18 ;  /* 0x0000000203020211 */ /* 0x001fc800078ec0ff */
[----:B------:R0:W-:Y:S01]  /*22e30*/  @P0 SYNCS.ARRIVE.TRANS64.A1T0 RZ, [R2+URZ+0xf8], RZ ;  /* 0x0000f8ff02ff09a7 */ /* 0x0001e2000810003f */
[----:B------:R-:W-:-:S04]  /*22e40*/  ISETP.GT.U32.AND P0, PT, R4, 0xd, PT ;  /* 0x0000000d0400780c */ /* 0x000fc80003f04070 */
[----:B------:R-:W-:Y:S02]  /*22e50*/  ISETP.LT.U32.AND P0, PT, R0, 0xe, P0 ;  /* 0x0000000e0000780c */ /* 0x000fe40000701070 */
[----:B0-----:R-:W-:-:S05]  /*22e60*/  SHF.R.U32.HI R2, RZ, 0x1, R4 ;  /* 0x00000001ff027819 */ /* 0x001fca0000011604 */
[----:B------:R-:W-:-:S05]  /*22e70*/  IMAD.WIDE.U32 R2, R2, -0x6db6db6d, RZ ;  /* 0x9249249302027825 */ /* 0x000fca00078e00ff */
[----:B------:R-:W-:Y:S02]  /*22e80*/  SHF.R.U32.HI R5, RZ, 0x2, R3 ;  /* 0x00000002ff057819 */ /* 0x000fe40000011603 */
[----:B------:R-:W-:Y:S02]  /*22e90*/  SEL R3, RZ, 0x1, !P0 ;  /* 0x00000001ff037807 */ /* 0x000fe40004000000 */
[----:B------:R-:W-:Y:S01]  /*22ea0*/  PRMT R2, RZ, 0x7610, R2 ;  /* 0x00007610ff027816 */ /* 0x000fe20000000002 */
[----:B------:R-:W-:Y:S01]  /*22eb0*/  IMAD R7, R5, -0xe, R4 ;  /* 0xfffffff205077824 */ /* 0x000fe200078e0204 */
[----:B------:R-:W-:Y:S01]  /*22ec0*/  LOP3.LUT R6, R6, R3, RZ, 0x3c, !PT ;  /* 0x0000000306067212 */ /* 0x000fe200078e3cff */
[----:B------:R-:W-:-:S03]  /*22ed0*/  IMAD.MOV.U32 R4, RZ, RZ, -0x1 ;  /* 0xffffffffff047424 */ /* 0x000fc600078e00ff */
[----:B------:R-:W-:Y:S01]  /*22ee0*/  @P1 LOP3.LUT R6, R6, 0x1, R5, 0x78, !PT ;  /* 0x0000000106061812 */ /* 0x000fe200078e7805 */
[----:B------:R-:W-:Y:S01]  /*22ef0*/  IMAD.MOV.U32 R5, RZ, RZ, -0x1 ;  /* 0xffffffffff057424 */ /* 0x000fe200078e00ff */
[----:B---3--:R-:W-:-:S04]  /*22f00*/  IADD3 R14, P0, R14, UR24, RZ ;  /* 0x000000180e0e7c10 */ /* 0x008fc8000ff1e0ff */
[----:B--2---:R-:W-:Y:S01]  /*22f10*/  IADD3.X R16, R16, UR17, RZ, P0, !PT ;  /* 0x0000001110107c10 */ /* 0x004fe200087fe4ff */
[----:B------:R0:W-:Y:S01]  /*22f20*/  STL [R1+0x464], R14 ;  /* 0x0004640e01007387 */ /* 0x0001e20000100800 */
[----:B------:R-:W-:-:S03]  /*22f30*/  ISETP.GE.U32.AND P0, PT, R14, UR6, PT ;  /* 0x000000060e007c0c */ /* 0x000fc6000bf06070 */
[----:B------:R0:W-:Y:S01]  /*22f40*/  STL [R1+0x460], R16 ;  /* 0x0004601001007387 */ /* 0x0001e20000100800 */
[----:B------:R-:W-:-:S13]  /*22f50*/  ISETP.GE.U32.AND.EX P0, PT, R16, UR7, PT, P0 ;  /* 0x0000000710007c0c */ /* 0x000fda000bf06100 */
[----:B0-----:R-:W-:Y:S05]  /*22f60*/  @P0 BRA `(.L_x_568) ;  /* 0x0000000400500947 */ /* 0x001fea0003800000 */
[----:B------:R-:W0:Y:S01]  /*22f70*/  S2R R8, SR_CTAID.X ;  /* 0x0000000000087919 */ /* 0x000e220000002500 */
[----:B------:R-:W-:Y:S01]  /*22f80*/  ULDC UR6, c[0x0][0x150] ;  /* 0x0000540000067ab9 */ /* 0x000fe20000000800 */
[----:B------:R-:W1:Y:S01]  /*22f90*/  LDC R3, c[0x0][0x144] ;  /* 0x00005100ff037b82 */ /* 0x000e620000000800 */
[----:B------:R-:W-:Y:S01]  /*22fa0*/  ULDC UR9, c[0x0][0x630] ;  /* 0x00018c0000097ab9 */ /* 0x000fe20000000800 */
[----:B------:R-:W2:Y:S06]  /*22fb0*/  S2R R5, SR_CTAID.Y ;  /* 0x0000000000057919 */ /* 0x000eac0000002600 */
[----:B------:R-:W3:Y:S01]  /*22fc0*/  LDC R12, c[0x0][0x148] ;  /* 0x00005200ff0c7b82 */ /* 0x000ee20000000800 */
[----:B0-----:R-:W-:-:S02]  /*22fd0*/  I2FP.F32.U32 R2, R8 ;  /* 0x0000000800027245 */ /* 0x001fc40000201000 */
[----:B--2---:R-:W-:-:S03]  /*22fe0*/  I2FP.F32.U32 R4, R5 ;  /* 0x0000000500047245 */ /* 0x004fc60000201000 */
[----:B------:R-:W-:Y:S01]  /*22ff0*/  FMUL R2, R2, UR6 ;  /* 0x0000000602027c20 */ /* 0x000fe20008400000 */
[----:B------:R-:W-:Y:S02]  /*23000*/  ULDC UR6, c[0x0][0x154] ;  /* 0x0000550000067ab9 */ /* 0x000fe40000000800 */
[----:B------:R-:W-:Y:S01]  /*23010*/  FMUL R10, R4, UR6 ;  /* 0x00000006040a7c20 */ /* 0x000fe20008400000 */
[----:B------:R-:W-:Y:S02]  /*23020*/  ULDC.64 UR6, c[0x0][0x628] ;  /* 0x00018a0000067ab9 */ /* 0x000fe40000000a00 */
[----:B------:R-:W0:Y:S01]  /*23030*/  F2I.U32.TRUNC.NTZ R2, R2 ;  /* 0x0000000200027305 */ /* 0x000e22000020f000 */
[----:B------:R-:W-:-:S04]  /*23040*/  ISETP.NE.U32.AND P0, PT, RZ, UR6, PT ;  /* 0x00000006ff007c0c */ /* 0x000fc8000bf05070 */
[----:B------:R-:W-:-:S03]  /*23050*/  ISETP.NE.AND.EX P0, PT, RZ, UR7, PT, P0 ;  /* 0x00000007ff007c0c */ /* 0x000fc6000bf05300 */
[----:B------:R-:W2:Y:S01]  /*23060*/  F2I.U32.TRUNC.NTZ R10, R10 ;  /* 0x0000000a000a7305 */ /* 0x000ea2000020f000 */
[----:B0-----:R-:W-:Y:S02]  /*23070*/  IMAD.MOV R4, RZ, RZ, -R2 ;  /* 0x000000ffff047224 */ /* 0x001fe400078e0a02 */
[----:B------:R-:W-:Y:S02]  /*23080*/  IMAD.MOV.U32 R2, RZ, RZ, R14 ;  /* 0x000000ffff027224 */ /* 0x000fe400078e000e */
[----:B-1----:R-:W-:Y:S02]  /*23090*/  IMAD R8, R3, R4, R8 ;  /* 0x0000000403087224 */ /* 0x002fe400078e0208 */
[----:B--2---:R-:W-:-:S04]  /*230a0*/  IMAD.MOV R3, RZ, RZ, -R10 ;  /* 0x000000ffff037224 */ /* 0x004fc800078e0a0a */
[----:B---3--:R-:W-:Y:S02]  /*230b0*/  @P4 IMAD R8, R12, R3, R5 ;  /* 0x000000030c084224 */ /* 0x008fe400078e0205 */
[----:B------:R-:W-:Y:S01]  /*230c0*/  IMAD.MOV.U32 R3, RZ, RZ, R16 ;  /* 0x000000ffff037224 */ /* 0x000fe200078e0010 */
[----:B------:R-:W-:Y:S06]  /*230d0*/  @!P0 BRA `(.L_x_569) ;  /* 0x0000000000288947 */ /* 0x000fec0003800000 */
[----:B------:R-:W-:Y:S02]  /*230e0*/  ULDC UR8, c[0x0][0x634] ;  /* 0x00018d0000087ab9 */ /* 0x000fe40000000800 */
[----:B------:R-:W-:-:S05]  /*230f0*/  IADD3 R3, P0, R14, UR8, RZ ;  /* 0x000000080e037c10 */ /* 0x000fca000ff1e0ff */
[----:B------:R-:W-:-:S04]  /*23100*/  IMAD.X R11, RZ, RZ, R16, P0 ;  /* 0x000000ffff0b7224 */ /* 0x000fc800000e0610 */
[----:B------:R-:W-:-:S04]  /*23110*/  IMAD.WIDE.U32 R4, R11, UR6, RZ ;  /* 0x000000060b047c25 */ /* 0x000fc8000f8e00ff */
[----:B------:R-:W-:-:S04]  /*23120*/  IMAD.WIDE.U32 R4, P0, R3, UR7, R4 ;  /* 0x0000000703047c25 */ /* 0x000fc8000f800004 */
[----:B------:R-:W-:-:S04]  /*23130*/  IMAD.WIDE.U32 R2, R3, UR6, RZ ;  /* 0x0000000603027c25 */ /* 0x000fc8000f8e00ff */
[----:B------:R-:W-:Y:S01]  /*23140*/  IMAD.MOV.U32 R2, RZ, RZ, R5 ;  /* 0x000000ffff027224 */ /* 0x000fe200078e0005 */
[----:B------:R-:W-:Y:S01]  /*23150*/  IADD3 RZ, P1, R3, R4, RZ ;  /* 0x0000000403ff7210 */ /* 0x000fe20007f3e0ff */
[----:B------:R-:W-:-:S04]  /*23160*/  IMAD.X R3, RZ, RZ, RZ, P0 ;  /* 0x000000ffff037224 */ /* 0x000fc800000e06ff */
[----:B------:R-:W-:-:S08]  /*23170*/  IMAD.WIDE.U32.X R2, R11, UR7, R2, P1 ;  /* 0x000000070b027c25 */ /* 0x000fd000088e0402 */
.L_x_569:
[--C-:B------:R-:W-:Y:S01]  /*23180*/  SHF.R.U64 R10, R2, UR9, R3.reuse ;  /* 0x00000009020a7c19 */ /* 0x100fe20008001203 */
[----:B------:R-:W-:Y:S01]  /*23190*/  ULDC.64 UR6, c[0x0][0x620] ;  /* 0x0001880000067ab9 */ /* 0x000fe20000000a00 */
[----:B------:R-:W-:Y:S01]  /*231a0*/  SHF.R.U32.HI R2, RZ, UR9, R3 ;  /* 0x00000009ff027c19 */ /* 0x000fe20008011603 */
[----:B------:R-:W-:Y:S01]  /*231b0*/  IMAD.MOV.U32 R3, RZ, RZ, R16 ;  /* 0x000000ffff037224 */ /* 0x000fe200078e0010 */
[----:B------:R-:W-:Y:S01]  /*231c0*/  IADD3 R11, P0, RZ, -R10, RZ ;  /* 0x8000000aff0b7210 */ /* 0x000fe20007f1e0ff */
[----:B------:R-:W-:-:S04]  /*231d0*/  ULDC.64 UR8, c[0x0][0x640] ;  /* 0x0001900000087ab9 */ /* 0x000fc80000000a00 */
[----:B------:R-:W-:Y:S01]  /*231e0*/  IMAD.X R2, RZ, RZ, ~R2, P0 ;  /* 0x000000ffff027224 */ /* 0x000fe200000e0e02 */
[----:B------:R-:W-:-:S03]  /*231f0*/  ISETP.NE.U32.AND P0, PT, RZ, UR8, PT ;  /* 0x00000008ff007c0c */ /* 0x000fc6000bf05070 */
[----:B------:R-:W-:Y:S01]  /*23200*/  IMAD R2, R2, UR6, RZ ;  /* 0x0000000602027c24 */ /* 0x000fe2000f8e02ff */
[----:B------:R-:W-:-:S03]  /*23210*/  ISETP.NE.AND.EX P0, PT, RZ, UR9, PT, P0 ;  /* 0x00000009ff007c0c */ /* 0x000fc6000bf05300 */
[----:B------:R-:W-:Y:S02]  /*23220*/  IMAD R5, R11, UR7, R2 ;  /* 0x000000070b057c24 */ /* 0x000fe4000f8e0202 */
[----:B------:R-:W-:-:S04]  /*23230*/  IMAD.MOV.U32 R2, RZ, RZ, R14 ;  /* 0x000000ffff027224 */ /* 0x000fc800078e000e */
[----:B------:R-:W-:Y:S01]  /*23240*/  IMAD.WIDE.U32 R2, R11, UR6, R2 ;  /* 0x000000060b027c25 */ /* 0x000fe2000f8e0002 */
[----:B------:R-:W-:-:S03]  /*23250*/  ULDC UR6, c[0x0][0x618] ;  /* 0x0001860000067ab9 */ /* 0x000fc60000000800 */
[----:B------:R-:W-:-:S05]  /*23260*/  IMAD.IADD R3, R3, 0x1, R5 ;  /* 0x0000000103037824 */ /* 0x000fca00078e0205 */
[--C-:B------:R-:W-:Y:S02]  /*23270*/  SHF.R.U64 R11, R2, UR6, R3.reuse ;  /* 0x00000006020b7c19 */ /* 0x100fe40008001203 */
[----:B------:R-:W-:Y:S01]  /*23280*/  SHF.R.U32.HI R2, RZ, UR6, R3 ;  /* 0x00000006ff027c19 */ /* 0x000fe20008011603 */
[----:B------:R-:W-:-:S03]  /*23290*/  ULDC UR6, c[0x0][0x608] ;  /* 0x0001820000067ab9 */ /* 0x000fc60000000800 */
[--C-:B------:R-:W-:Y:S02]  /*232a0*/  SHF.R.U64 R12, R11, UR6, R2.reuse ;  /* 0x000000060b0c7c19 */ /* 0x100fe40008001202 */
[----:B------:R-:W-:Y:S01]  /*232b0*/  SHF.R.U32.HI R3, RZ, UR6, R2 ;  /* 0x00000006ff037c19 */ /* 0x000fe20008011602 */
[----:B------:R-:W-:-:S03]  /*232c0*/  ULDC UR6, c[0x0][0x658] ;  /* 0x0001960000067ab9 */ /* 0x000fc60000000800 */
[--C-:B------:R-:W-:Y:S02]  /*232d0*/  SHF.R.U64 R13, R12, UR6, R3.reuse ;  /* 0x000000060c0d7c19 */ /* 0x100fe40008001203 */
[----:B------:R-:W-:-:S03]  /*232e0*/  SHF.R.U32.HI R14, RZ, UR6, R3 ;  /* 0x00000006ff0e7c19 */ /* 0x000fc60008011603 */
[----:B------:R-:W-:Y:S02]  /*232f0*/  IMAD.MOV.U32 R2, RZ, RZ, R13 ;  /* 0x000000ffff027224 */ /* 0x000fe400078e000d */
        /* <DEDUP_REMOVED lines=12> */
.L_x_570:
[----:B------:R-:W-:Y:S01]  /*233c0*/  ULDC UR6, c[0x0][0x648] ;  /* 0x0001920000067ab9 */ /* 0x000fe20000000800 */
[----:B------:R-:W-:Y:S02]  /*233d0*/  LOP3.LUT R12, R12, UR15, RZ, 0xc0, !PT ;  /* 0x0000000f0c0c7c12 */ /* 0x000fe4000f8ec0ff */
[----:B------:R-:W-:Y:S01]  /*233e0*/  SHF.R.U64 R3, R2, UR6, R3 ;  /* 0x0000000602037c19 */ /* 0x000fe20008001203 */
[----:B------:R-:W-:-:S04]  /*233f0*/  ULDC UR6, c[0x0][0x638] ;  /* 0x00018e0000067ab9 */ /* 0x000fc80000000800 */
[----:B------:R-:W-:Y:S02]  /*23400*/  IMAD.MOV R2, RZ, RZ, -R3 ;  /* 0x000000ffff027224 */ /* 0x000fe400078e0a03 */
[----:B------:R-:W-:Y:S02]  /*23410*/  IMAD R5, R3, UR5, R12 ;  /* 0x0000000503057c24 */ /* 0x000fe4000f8e020c */
[----:B------:R-:W-:Y:S01]  /*23420*/  IMAD R13, R2, UR6, R13 ;  /* 0x00000006020d7c24 */ /* 0x000fe2000f8e020d */
[----:B------:R-:W-:Y:S01]  /*23430*/  ULDC UR6, c[0x0][0x610] ;  /* 0x0001840000067ab9 */ /* 0x000fe20000000800 */
[----:B------:R-:W-:Y:S01]  /*23440*/  LOP3.LUT R2, R11, UR4, RZ, 0xc0, !PT ;  /* 0x000000040b027c12 */ /* 0x000fe2000f8ec0ff */
[----:B------:R-:W-:Y:S01]  /*23450*/  IMAD R8, R5, UR6, R8 ;  /* 0x0000000605087c24 */ /* 0x000fe2000f8e0208 */
[----:B------:R-:W-:-:S03]  /*23460*/  ULDC UR6, c[0x0][0x600] ;  /* 0x0001800000067ab9 */ /* 0x000fc60000000800 */
[----:B------:R-:W-:Y:S02]  /*23470*/  IMAD R13, R13, UR6, R2 ;  /* 0x000000060d0d7c24 */ /* 0x000fe4000f8e0202 */
[----:B------:R-:W-:-:S03]  /*23480*/  IMAD.MOV.U32 R2, RZ, RZ, 0x1 ;  /* 0x00000001ff027424 */ /* 0x000fc600078e00ff */
[----:B------:R-:W-:Y:S02]  /*23490*/  SEL R4, R13, R8, !P4 ;  /* 0x000000080d047207 */ /* 0x000fe40006000000 */
[----:B------:R-:W-:-:S07]  /*234a0*/  SEL R5, R8, R13, !P4 ;  /* 0x0000000d08057207 */ /* 0x000fce0006000000 */
.L_x_568:
[----:B------:R-:W-:Y:S05]  /*234b0*/  BSYNC B1 ;  /* 0x0000000000017941 */ /* 0x000fea0003800000 */
.L_x_567:
[----:B------:R-:W-:-:S13]  /*234c0*/  LOP3.LUT P0, RZ, R2, 0xff, RZ, 0xc0, !PT ;  /* 0x000000ff02ff7812 */ /* 0x000fda000780c0ff */
[----:B------:R-:W-:Y:S05]  /*234d0*/  @P0 BRA `(.L_x_571) ;  /* 0xfffffff400200947 */ /* 0x000fea000383ffff */
[----:B------:R-:W-:Y:S05]  /*234e0*/  BSYNC B0 ;  /* 0x0000000000007941 */ /* 0x000fea0003800000 */
.L_x_560:
[----:B------:R-:W-:-:S03]  /*234f0*/  UMOV UR6, 0xffffffff ;  /* 0xffffffff00067882 */ /* 0x000fc60000000000 */
[----:B------:R-:W-:Y:S05]  /*23500*/  BRA.DIV UR6, `(.L_x_572) ;  /* 0x0000000a06907947 */ /* 0x000fea000b800000 */
[----:B------:R-:W-:-:S13]  /*23510*/  ELECT P0, URZ, PT ;  /* 0x00000000003f782f */ /* 0x000fda0003800000 */
.L_x_596:
[----:B------:R-:W-:Y:S04]  /*23520*/  BSSY B0, `(.L_x_573) ;  /* 0x0000086000007945 */ /* 0x000fe80003800000 */
[----:B------:R-:W-:Y:S05]  /*23530*/  @!P0 BRA `(.L_x_574) ;  /* 0x0000000800108947 */ /* 0x000fea0003800000 */
[----:B------:R-:W-:-:S04]  /*23540*/  ULOP3.LUT UR6, UR13, 0x2, URZ, 0xfc, !UPT ;  /* 0x000000020d067892 */ /* 0x000fc8000f8efc3f */
[----:B------:R-:W-:-:S06]  /*23550*/  UISETP.NE.AND UP0, UPT, UR6, 0x3, UPT ;  /* 0x000000030600788c */ /* 0x000fcc000bf05270 */
[----:B------:R-:W-:-:S13]  /*23560*/  PLOP3.LUT P0, PT, PT, PT, UP0, 0x80, 0x0 ;  /* 0x000000000000781c */ /* 0x000fda0003f0f008 */
[----:B------:R-:W-:Y:S05]  /*23570*/  @!P0 BRA `(.L_x_575) ;  /* 0x0000000000048947 */ /* 0x000fea0003800000 */
[----:B------:R-:W-:Y:S01]  /*23580*/  BPT.TRAP 0x1 ;  /* 0x000000040000795c */ /* 0x000fe20000300000 */
.L_x_575:
[----:B------:R-:W0:Y:S01]  /*23590*/  S2R R3, SR_CgaCtaId ;  /* 0x0000000000037919 */ /* 0x000e220000008800 */
[----:B------:R-:W-:Y:S02]  /*235a0*/  MOV R0, 0x400 ;  /* 0x0000040000007802 */ /* 0x000fe40000000f00 */
[----:B------:R-:W-:Y:S02]  /*235b0*/  SHF.L.U32 R2, R6, 0x1f, RZ ;  /* 0x0000001f06027819 */ /* 0x000fe400000006ff */
[----:B0-----:R-:W-:-:S05]  /*235c0*/  LEA R0, R3, R0, 0x18 ;  /* 0x0000000003007211 */ /* 0x001fca00078ec0ff */
[----:B------:R-:W-:-:S04]  /*235d0*/  VIADD R0, R0, 0x70 ;  /* 0x0000007000007836 */ /* 0x000fc80000000000 */
[----:B------:R-:W-:-:S04]  /*235e0*/  IMAD R3, R7, 0x8, R0 ;  /* 0x0000000807037824 */ /* 0x000fc800078e0200 */
[----:B------:R-:W0:Y:S02]  /*235f0*/  SYNCS.PHASECHK.TRANS64.TRYWAIT P0, [R3+URZ], R2 ;  /* 0x00000002030075a7 */ /* 0x000e24000800017f */
[----:B0-----:R-:W-:Y:S05]  /*23600*/  @!P0 BRA `(.L_x_576) ;  /* 0x0000000800708947 */ /* 0x001fea0003800000 */
.L_x_597:
[----:B------:R-:W-:-:S05]  /*23610*/  VIADD R7, R7, 0x1 ;  /* 0x0000000107077836 */ /* 0x000fca0000000000 */
[----:B------:R-:W-:-:S04]  /*23620*/  ISETP.NE.AND P0, PT, R7, 0xe, PT ;  /* 0x0000000e0700780c */ /* 0x000fc80003f05270 */
[----:B0-----:R-:W-:Y:S02]  /*23630*/  SEL R3, RZ, 0x1, P0 ;  /* 0x00000001ff037807 */ /* 0x001fe40000000000 */
[----:B------:R-:W-:Y:S02]  /*23640*/  SEL R7, R7, RZ, P0 ;  /* 0x000000ff07077207 */ /* 0x000fe40000000000 */
[----:B------:R-:W-:-:S03]  /*23650*/  LOP3.LUT R6, R6, R3, RZ, 0x3c, !PT ;  /* 0x0000000306067212 */ /* 0x000fc600078e3cff */
[----:B------:R-:W-:Y:S01]  /*23660*/  IMAD R3, R7, 0x8, R0 ;  /* 0x0000000807037824 */ /* 0x000fe200078e0200 */
[----:B------:R-:W-:-:S04]  /*23670*/  SHF.L.U32 R2, R6, 0x1f, RZ ;  /* 0x0000001f06027819 */ /* 0x000fc800000006ff */
[----:B------:R-:W0:Y:S02]  /*23680*/  SYNCS.PHASECHK.TRANS64.TRYWAIT P0, [R3+URZ], R2 ;  /* 0x00000002030075a7 */ /* 0x000e24000800017f */
[----:B0-----:R-:W-:Y:S05]  /*23690*/  @!P0 BRA `(.L_x_577) ;  /* 0x0000000800608947 */ /* 0x001fea0003800000 */
.L_x_598:
[----:B0-----:R-:W-:-:S05]  /*236a0*/  VIADD R2, R7, 0x1 ;  /* 0x0000000107027836 */ /* 0x001fca0000000000 */
[----:B------:R-:W-:-:S04]  /*236b0*/  ISETP.NE.AND P0, PT, R2, 0xe, PT ;  /* 0x0000000e0200780c */ /* 0x000fc80003f05270 */
[----:B------:R-:W-:Y:S02]  /*236c0*/  SEL R3, RZ, 0x1, P0 ;  /* 0x00000001ff037807 */ /* 0x000fe40000000000 */
[----:B------:R-:W-:Y:S02]  /*236d0*/  SEL R5, R2, RZ, P0 ;  /* 0x000000ff02057207 */ /* 0x000fe40000000000 */
[----:B------:R-:W-:-:S03]  /*236e0*/  LOP3.LUT R6, R6, R3, RZ, 0x3c, !PT ;  /* 0x0000000306067212 */ /* 0x000fc600078e3cff */
[----:B------:R-:W-:Y:S01]  /*236f0*/  IMAD R3, R5, 0x8, R0 ;  /* 0x0000000805037824 */ /* 0x000fe200078e0200 */
[----:B------:R-:W-:-:S04]  /*23700*/  SHF.L.U32 R2, R6, 0x1f, RZ ;  /* 0x0000001f06027819 */ /* 0x000fc800000006ff */
[----:B------:R-:W0:Y:S02]  /*23710*/  SYNCS.PHASECHK.TRANS64.TRYWAIT P0, [R3+URZ], R2 ;  /* 0x00000002030075a7 */ /* 0x000e24000800017f */
[----:B0-----:R-:W-:Y:S05]  /*23720*/  @!P0 BRA `(.L_x_578) ;  /* 0x0000000800508947 */ /* 0x001fea0003800000 */
.L_x_599:
        /* <DEDUP_REMOVED lines=9> */
.L_x_600:
        /* <DEDUP_REMOVED lines=9> */
.L_x_601:
        /* <DEDUP_REMOVED lines=9> */
.L_x_602:
        /* <DEDUP_REMOVED lines=9> */
.L_x_603:
        /* <DEDUP_REMOVED lines=9> */
.L_x_604:
        /* <DEDUP_REMOVED lines=9> */
.L_x_605:
        /* <DEDUP_REMOVED lines=9> */
.L_x_606:
        /* <DEDUP_REMOVED lines=9> */
.L_x_607:
        /* <DEDUP_REMOVED lines=9> */
.L_x_608:
        /* <DEDUP_REMOVED lines=9> */
.L_x_609:
[----:B0-----:R-:W-:-:S05]  /*23cd0*/  VIADD R2, R5, 0x1 ;  /* 0x0000000105027836 */ /* 0x001fca0000000000 */
[----:B------:R-:W-:-:S04]  /*23ce0*/  ISETP.NE.AND P0, PT, R2, 0xe, PT ;  /* 0x0000000e0200780c */ /* 0x000fc80003f05270 */
[----:B------:R-:W-:Y:S02]  /*23cf0*/  SEL R4, RZ, 0x1, P0 ;  /* 0x00000001ff047807 */ /* 0x000fe40000000000 */
[----:B------:R-:W-:Y:S02]  /*23d00*/  SEL R3, R2, RZ, P0 ;  /* 0x000000ff02037207 */ /* 0x000fe40000000000 */
[----:B------:R-:W-:-:S03]  /*23d10*/  LOP3.LUT R4, R7, R4, RZ, 0x3c, !PT ;  /* 0x0000000407047212 */ /* 0x000fc600078e3cff */
[----:B------:R-:W-:Y:S01]  /*23d20*/  IMAD R3, R3, 0x8, R0 ;  /* 0x0000000803037824 */ /* 0x000fe200078e0200 */
[----:B------:R-:W-:-:S07]  /*23d30*/  SHF.L.U32 R0, R4, 0x1f, RZ ;  /* 0x0000001f04007819 */ /* 0x000fce00000006ff */
.L_x_589:
[----:B0-----:R0:W1:Y:S02]  /*23d40*/  SYNCS.PHASECHK.TRANS64.TRYWAIT P0, [R3+URZ], R0 ;  /* 0x00000000030075a7 */ /* 0x001064000800017f */
[----:B-1----:R-:W-:Y:S05]  /*23d50*/  @!P0 NANOSLEEP.SYNCS 0x989680 ;  /* 0x009896800000895d */ /* 0x002fea0003900000 */
[----:B------:R-:W1:Y:S02]  /*23d60*/  @!P0 SYNCS.PHASECHK.TRANS64 P0, [R3+URZ], R0 ;  /* 0x00000000030085a7 */ /* 0x000e64000800007f */
[----:B-1----:R-:W-:Y:S05]  /*23d70*/  @!P0 BRA `(.L_x_589) ;  /* 0xfffffffc00f08947 */ /* 0x002fea000383ffff */
.L_x_574:
[----:B------:R-:W-:Y:S05]  /*23d80*/  BSYNC B0 ;  /* 0x0000000000007941 */ /* 0x000fea0003800000 */
.L_x_573:
[----:B------:R-:W-:Y:S05]  /*23d90*/  EXIT ;  /* 0x000000000000794d */ /* 0x000fea0003800000 */
.L_x_22:
[----:B--2---:R-:W-:-:S04]  /*23da0*/  IMAD.U32 R3, RZ, RZ, UR7 ;  /* 0x00000007ff037e24 */ /* 0x004fc8000f8e00ff */
[----:B------:R2:W4:Y:S03]  /*23db0*/  SYNCS.PHASECHK.TRANS64.TRYWAIT P0, [R3+URZ], R0 ;  /* 0x00000000030075a7 */ /* 0x000526000800017f */
[----:B----4-:R-:W-:Y:S05]  /*23dc0*/  @!P0 NANOSLEEP.SYNCS 0x989680 ;  /* 0x009896800000895d */ /* 0x010fea0003900000 */
[----:B------:R-:W4:Y:S02]  /*23dd0*/  @!P0 SYNCS.PHASECHK.TRANS64 P0, [R3+URZ], R0 ;  /* 0x00000000030085a7 */ /* 0x000f24000800007f */
[----:B----4-:R-:W-:Y:S05]  /*23de0*/  @!P0 BRA `(.L_x_22) ;  /* 0xfffffffc00ec8947 */ /* 0x010fea000383ffff */
[----:B------:R-:W-:Y:S05]  /*23df0*/  BRA `(.L_x_21) ;  /* 0xfffffdf000607947 */ /* 0x000fea000383ffff */
.L_x_28:
[----:B-----5:R4:W-:Y:S02]  /*23e00*/  STL [R1+0x478], R0 ;  /* 0x0004780001007387 */ /* 0x0209e40000100800 */
[----:B----4-:R-:W-:-:S04]  /*23e10*/  IMAD.U32 R0, RZ, RZ, UR15 ;  /* 0x0000000fff007e24 */ /* 0x010fc8000f8e00ff */
[----:B------:R4:W0:Y:S03]  /*23e20*/  SYNCS.PHASECHK.TRANS64.TRYWAIT P0, [R0+URZ], R3 ;  /* 0x00000003000075a7 */ /* 0x000826000800017f */
[----:B0-----:R-:W-:Y:S05]  /*23e30*/  @!P0 NANOSLEEP.SYNCS 0x989680 ;  /* 0x009896800000895d */ /* 0x001fea0003900000 */
[----:B------:R4:W0:Y:S02]  /*23e40*/  @!P0 SYNCS.PHASECHK.TRANS64 P0, [R0+URZ], R3 ;  /* 0x00000003000085a7 */ /* 0x000824000800007f */
[----:B----4-:R4:W5:Y:S02]  /*23e50*/  LDL.LU R0, [R1+0x478] ;  /* 0x0004780001007983 */ /* 0x0109640000300800 */
[----:B0---4-:R-:W-:Y:S05]  /*23e60*/  @!P0 BRA `(.L_x_28) ;  /* 0xfffffffc00e48947 */ /* 0x011fea000383ffff */
[----:B------:R-:W-:Y:S05]  /*23e70*/  BRA `(.L_x_27) ;  /* 0xfffffe2800407947 */ /* 0x000fea000383ffff */
.L_x_561:
[----:B------:R-:W-:Y:S01]  /*23e80*/  BSSY B1, `(.L_x_590) ;  /* 0x0000006000017945 */ /* 0x000fe20003800000 */
[----:B------:R-:W-:-:S07]  /*23e90*/  IMAD.MOV.U32 R2, RZ, RZ, -0x1 ;  /* 0xffffffffff027424 */ /* 0x000fce00078e00ff */
[----:B------:R-:W-:Y:S05]  /*23ea0*/  WARPSYNC.COLLECTIVE R2, `(.L_x_591) ;  /* 0x00000000020c7348 */ /* 0x000fea0003c00000 */
[----:B------:R-:W-:Y:S02]  /*23eb0*/  ELECT P0, UR62, PT ;  /* 0x00000000003e782f */ /* 0x000fe40003800000 */
[----:B------:R-:W-:Y:S01]  /*23ec0*/  MOV R2, UR62 ;  /* 0x0000003e00027c02 */ /* 0x000fe20008000f00 */
[----:B------:R-:W-:Y:S10]  /*23ed0*/  ENDCOLLECTIVE ;  /* 0x000000000000791b */ /* 0x000ff40003800000 */
.L_x_591:
[----:B------:R-:W-:Y:S05]  /*23ee0*/  BSYNC B1 ;  /* 0x0000000000017941 */ /* 0x000fea0003800000 */
.L_x_590:
[----:B------:R-:W-:Y:S05]  /*23ef0*/  BRA `(.L_x_592) ;  /* 0xffffffe800a47947 */ /* 0x000fea000383ffff */
.L_x_564:
[----:B0-----:R0:W1:Y:S02]  /*23f00*/  SYNCS.PHASECHK.TRANS64.TRYWAIT P0, [R12+URZ+0x70], R11 ;  /* 0x0000700b0c0075a7 */ /* 0x001064000800017f */
[----:B-1----:R-:W-:Y:S05]  /*23f10*/  @!P0 NANOSLEEP.SYNCS 0x989680 ;  /* 0x009896800000895d */ /* 0x002fea0003900000 */
[----:B------:R-:W1:Y:S02]  /*23f20*/  @!P0 SYNCS.PHASECHK.TRANS64 P0, [R12+URZ+0x70], R11 ;  /* 0x0000700b0c0085a7 */ /* 0x000e64000800007f */
[----:B-1----:R-:W-:Y:S05]  /*23f30*/  @!P0 BRA `(.L_x_564) ;  /* 0xfffffffc00f08947 */ /* 0x002fea000383ffff */
[----:B------:R-:W-:Y:S05]  /*23f40*/  BRA `(.L_x_593) ;  /* 0xffffffe800e07947 */ /* 0x000fea000383ffff */
.L_x_572:
[----:B------:R-:W-:Y:S01]  /*23f50*/  BSSY B0, `(.L_x_594) ;  /* 0x0000006000007945 */ /* 0x000fe20003800000 */
[----:B------:R-:W-:-:S07]  /*23f60*/  IMAD.MOV.U32 R2, RZ, RZ, -0x1 ;  /* 0xffffffffff027424 */ /* 0x000fce00078e00ff */
[----:B------:R-:W-:Y:S05]  /*23f70*/  WARPSYNC.COLLECTIVE R2, `(.L_x_595) ;  /* 0x00000000020c7348 */ /* 0x000fea0003c00000 */
[----:B------:R-:W-:Y:S02]  /*23f80*/  ELECT P0, UR62, PT ;  /* 0x00000000003e782f */ /* 0x000fe40003800000 */
[----:B------:R-:W-:Y:S01]  /*23f90*/  MOV R2, UR62 ;  /* 0x0000003e00027c02 */ /* 0x000fe20008000f00 */
[----:B------:R-:W-:Y:S10]  /*23fa0*/  ENDCOLLECTIVE ;  /* 0x000000000000791b */ /* 0x000ff40003800000 */
.L_x_595:
[----:B------:R-:W-:Y:S05]  /*23fb0*/  BSYNC B0 ;  /* 0x0000000000007941 */ /* 0x000fea0003800000 */
.L_x_594:
[----:B------:R-:W-:Y:S05]  /*23fc0*/  BRA `(.L_x_596) ;  /* 0xfffffff400547947 */ /* 0x000fea000383ffff */
.L_x_576:
[----:B0-----:R0:W1:Y:S02]  /*23fd0*/  SYNCS.PHASECHK.TRANS64.TRYWAIT P0, [R3+URZ], R2 ;  /* 0x00000002030075a7 */ /* 0x001064000800017f */
[----:B-1----:R-:W-:Y:S05]  /*23fe0*/  @!P0 NANOSLEEP.SYNCS 0x989680 ;  /* 0x009896800000895d */ /* 0x002fea0003900000 */
[----:B------:R-:W1:Y:S02]  /*23ff0*/  @!P0 SYNCS.PHASECHK.TRANS64 P0, [R3+URZ], R2 ;  /* 0x00000002030085a7 */ /* 0x000e64000800007f */
[----:B-1----:R-:W-:Y:S05]  /*24000*/  @!P0 BRA `(.L_x_576) ;  /* 0xfffffffc00f08947 */ /* 0x002fea000383ffff */
[----:B------:R-:W-:Y:S05]  /*24010*/  BRA `(.L_x_597) ;  /* 0xfffffff4007c7947 */ /* 0x000fea000383ffff */
.L_x_577:
[----:B0-----:R0:W1:Y:S02]  /*24020*/  SYNCS.PHASECHK.TRANS64.TRYWAIT P0, [R3+URZ], R2 ;  /* 0x00000002030075a7 */ /* 0x001064000800017f */
[----:B-1----:R-:W-:Y:S05]  /*24030*/  @!P0 NANOSLEEP.SYNCS 0x989680 ;  /* 0x009896800000895d */ /* 0x002fea0003900000 */
[----:B------:R-:W1:Y:S02]  /*24040*/  @!P0 SYNCS.PHASECHK.TRANS64 P0, [R3+URZ], R2 ;  /* 0x00000002030085a7 */ /* 0x000e64000800007f */
[----:B-1----:R-:W-:Y:S05]  /*24050*/  @!P0 BRA `(.L_x_577) ;  /* 0xfffffffc00f08947 */ /* 0x002fea000383ffff */
[----:B------:R-:W-:Y:S05]  /*24060*/  BRA `(.L_x_598) ;  /* 0xfffffff4008c7947 */ /* 0x000fea000383ffff */
.L_x_578:
[----:B0-----:R0:W1:Y:S02]  /*24070*/  SYNCS.PHASECHK.TRANS64.TRYWAIT P0, [R3+URZ], R2 ;  /* 0x00000002030075a7 */ /* 0x001064000800017f */
[----:B-1----:R-:W-:Y:S05]  /*24080*/  @!P0 NANOSLEEP.SYNCS 0x989680 ;  /* 0x009896800000895d */ /* 0x002fea0003900000 */
[----:B------:R-:W1:Y:S02]  /*24090*/  @!P0 SYNCS.PHASECHK.TRANS64 P0, [R3+URZ], R2 ;  /* 0x00000002030085a7 */ /* 0x000e64000800007f */
[----:B-1----:R-:W-:Y:S05]  /*240a0*/  @!P0 BRA `(.L_x_578) ;  /* 0xfffffffc00f08947 */ /* 0x002fea000383ffff */
[----:B------:R-:W-:Y:S05]  /*240b0*/  BRA `(.L_x_599) ;  /* 0xfffffff4009c7947 */ /* 0x000fea000383ffff */
.L_x_579:
[----:B0-----:R0:W1:Y:S02]  /*240c0*/  SYNCS.PHASECHK.TRANS64.TRYWAIT P0, [R3+URZ], R2 ;  /* 0x00000002030075a7 */ /* 0x001064000800017f */
[----:B-1----:R-:W-:Y:S05]  /*240d0*/  @!P0 NANOSLEEP.SYNCS 0x989680 ;  /* 0x009896800000895d */ /* 0x002fea0003900000 */
[----:B------:R-:W1:Y:S02]  /*240e0*/  @!P0 SYNCS.PHASECHK.TRANS64 P0, [R3+URZ], R2 ;  /* 0x00000002030085a7 */ /* 0x000e64000800007f */
[----:B-1----:R-:W-:Y:S05]  /*240f0*/  @!P0 BRA `(.L_x_579) ;  /* 0xfffffffc00f08947 */ /* 0x002fea000383ffff */
[----:B------:R-:W-:Y:S05]  /*24100*/  BRA `(.L_x_600) ;  /* 0xfffffff400ac7947 */ /* 0x000fea000383ffff */
.L_x_580:
[----:B0-----:R0:W1:Y:S02]  /*24110*/  SYNCS.PHASECHK.TRANS64.TRYWAIT P0, [R3+URZ], R2 ;  /* 0x00000002030075a7 */ /* 0x001064000800017f */
[----:B-1----:R-:W-:Y:S05]  /*24120*/  @!P0 NANOSLEEP.SYNCS 0x989680 ;  /* 0x009896800000895d */ /* 0x002fea0003900000 */
[----:B------:R-:W1:Y:S02]  /*24130*/  @!P0 SYNCS.PHASECHK.TRANS64 P0, [R3+URZ], R2 ;  /* 0x00000002030085a7 */ /* 0x000e64000800007f */
[----:B-1----:R-:W-:Y:S05]  /*24140*/  @!P0 BRA `(.L_x_580) ;  /* 0xfffffffc00f08947 */ /* 0x002fea000383ffff */
[----:B------:R-:W-:Y:S05]  /*24150*/  BRA `(.L_x_601) ;  /* 0xfffffff400bc7947 */ /* 0x000fea000383ffff */
.L_x_581:
[----:B0-----:R0:W1:Y:S02]  /*24160*/  SYNCS.PHASECHK.TRANS64.TRYWAIT P0, [R3+URZ], R2 ;  /* 0x00000002030075a7 */ /* 0x001064000800017f */
[----:B-1----:R-:W-:Y:S05]  /*24170*/  @!P0 NANOSLEEP.SYNCS 0x989680 ;  /* 0x009896800000895d */ /* 0x002fea0003900000 */
[----:B------:R-:W1:Y:S02]  /*24180*/  @!P0 SYNCS.PHASECHK.TRANS64 P0, [R3+URZ], R2 ;  /* 0x00000002030085a7 */ /* 0x000e64000800007f */
[----:B-1----:R-:W-:Y:S05]  /*24190*/  @!P0 BRA `(.L_x_581) ;  /* 0xfffffffc00f08947 */ /* 0x002fea000383ffff */
[----:B------:R-:W-:Y:S05]  /*241a0*/  BRA `(.L_x_602) ;  /* 0xfffffff400cc7947 */ /* 0x000fea000383ffff */
.L_x_582:
[----:B0-----:R0:W1:Y:S02]  /*241b0*/  SYNCS.PHASECHK.TRANS64.TRYWAIT P0, [R3+URZ], R2 ;  /* 0x00000002030075a7 */ /* 0x001064000800017f */
[----:B-1----:R-:W-:Y:S05]  /*241c0*/  @!P0 NANOSLEEP.SYNCS 0x989680 ;  /* 0x009896800000895d */ /* 0x002fea0003900000 */
[----:B------:R-:W1:Y:S02]  /*241d0*/  @!P0 SYNCS.PHASECHK.TRANS64 P0, [R3+URZ], R2 ;  /* 0x00000002030085a7 */ /* 0x000e64000800007f */
[----:B-1----:R-:W-:Y:S05]  /*241e0*/  @!P0 BRA `(.L_x_582) ;  /* 0xfffffffc00f08947 */ /* 0x002fea000383ffff */
[----:B------:R-:W-:Y:S05]  /*241f0*/  BRA `(.L_x_603) ;  /* 0xfffffff400dc7947 */ /* 0x000fea000383ffff */
.L_x_583:
[----:B0-----:R0:W1:Y:S02]  /*24200*/  SYNCS.PHASECHK.TRANS64.TRYWAIT P0, [R3+URZ], R2 ;  /* 0x00000002030075a7 */ /* 0x001064000800017f */
[----:B-1----:R-:W-:Y:S05]  /*24210*/  @!P0 NANOSLEEP.SYNCS 0x989680 ;  /* 0x009896800000895d */ /* 0x002fea0003900000 */
[----:B------:R-:W1:Y:S02]  /*24220*/  @!P0 SYNCS.PHASECHK.TRANS64 P0, [R3+URZ], R2 ;  /* 0x00000002030085a7 */ /* 0x000e64000800007f */
[----:B-1----:R-:W-:Y:S05]  /*24230*/  @!P0 BRA `(.L_x_583) ;  /* 0xfffffffc00f08947 */ /* 0x002fea000383ffff */
[----:B------:R-:W-:Y:S05]  /*24240*/  BRA `(.L_x_604) ;  /* 0xfffffff400ec7947 */ /* 0x000fea000383ffff */
.L_x_584:
[----:B0-----:R0:W1:Y:S02]  /*24250*/  SYNCS.PHASECHK.TRANS64.TRYWAIT P0, [R3+URZ], R2 ;  /* 0x00000002030075a7 */ /* 0x001064000800017f */
[----:B-1----:R-:W-:Y:S05]  /*24260*/  @!P0 NANOSLEEP.SYNCS 0x989680 ;  /* 0x009896800000895d */ /* 0x002fea0003900000 */
[----:B------:R-:W1:Y:S02]  /*24270*/  @!P0 SYNCS.PHASECHK.TRANS64 P0, [R3+URZ], R2 ;  /* 0x00000002030085a7 */ /* 0x000e64000800007f */
[----:B-1----:R-:W-:Y:S05]  /*24280*/  @!P0 BRA `(.L_x_584) ;  /* 0xfffffffc00f08947 */ /* 0x002fea000383ffff */
[----:B------:R-:W-:Y:S05]  /*24290*/  BRA `(.L_x_605) ;  /* 0xfffffff400fc7947 */ /* 0x000fea000383ffff */
.L_x_585:
[----:B0-----:R0:W1:Y:S02]  /*242a0*/  SYNCS.PHASECHK.TRANS64.TRYWAIT P0, [R3+URZ], R2 ;  /* 0x00000002030075a7 */ /* 0x001064000800017f */
[----:B-1----:R-:W-:Y:S05]  /*242b0*/  @!P0 NANOSLEEP.SYNCS 0x989680 ;  /* 0x009896800000895d */ /* 0x002fea0003900000 */
[----:B------:R-:W1:Y:S02]  /*242c0*/  @!P0 SYNCS.PHASECHK.TRANS64 P0, [R3+URZ], R2 ;  /* 0x00000002030085a7 */ /* 0x000e64000800007f */
[----:B-1----:R-:W-:Y:S05]  /*242d0*/  @!P0 BRA `(.L_x_585) ;  /* 0xfffffffc00f08947 */ /* 0x002fea000383ffff */
[----:B------:R-:W-:Y:S05]  /*242e0*/  BRA `(.L_x_606) ;  /* 0xfffffff8000c7947 */ /* 0x000fea000383ffff */
.L_x_586:
[----:B0-----:R0:W1:Y:S02]  /*242f0*/  SYNCS.PHASECHK.TRANS64.TRYWAIT P0, [R3+URZ], R2 ;  /* 0x00000002030075a7 */ /* 0x001064000800017f */
[----:B-1----:R-:W-:Y:S05]  /*24300*/  @!P0 NANOSLEEP.SYNCS 0x989680 ;  /* 0x009896800000895d */ /* 0x002fea0003900000 */
[----:B------:R-:W1:Y:S02]  /*24310*/  @!P0 SYNCS.PHASECHK.TRANS64 P0, [R3+URZ], R2 ;  /* 0x00000002030085a7 */ /* 0x000e64000800007f */
[----:B-1----:R-:W-:Y:S05]  /*24320*/  @!P0 BRA `(.L_x_586) ;  /* 0xfffffffc00f08947 */ /* 0x002fea000383ffff */
[----:B------:R-:W-:Y:S05]  /*24330*/  BRA `(.L_x_607) ;  /* 0xfffffff8001c7947 */ /* 0x000fea000383ffff */
.L_x_587:
[----:B0-----:R0:W1:Y:S02]  /*24340*/  SYNCS.PHASECHK.TRANS64.TRYWAIT P0, [R3+URZ], R2 ;  /* 0x00000002030075a7 */ /* 0x001064000800017f */
[----:B-1----:R-:W-:Y:S05]  /*24350*/  @!P0 NANOSLEEP.SYNCS 0x989680 ;  /* 0x009896800000895d */ /* 0x002fea0003900000 */
[----:B------:R-:W1:Y:S02]  /*24360*/  @!P0 SYNCS.PHASECHK.TRANS64 P0, [R3+URZ], R2 ;  /* 0x00000002030085a7 */ /* 0x000e64000800007f */
[----:B-1----:R-:W-:Y:S05]  /*24370*/  @!P0 BRA `(.L_x_587) ;  /* 0xfffffffc00f08947 */ /* 0x002fea000383ffff */
[----:B------:R-:W-:Y:S05]  /*24380*/  BRA `(.L_x_608) ;  /* 0xfffffff8002c7947 */ /* 0x000fea000383ffff */
.L_x_588:
[----:B0-----:R0:W1:Y:S02]  /*24390*/  SYNCS.PHASECHK.TRANS64.TRYWAIT P0, [R3+URZ], R2 ;  /* 0x00000002030075a7 */ /* 0x001064000800017f */
[----:B-1----:R-:W-:Y:S05]  /*243a0*/  @!P0 NANOSLEEP.SYNCS 0x989680 ;  /* 0x009896800000895d */ /* 0x002fea0003900000 */
[----:B------:R-:W1:Y:S02]  /*243b0*/  @!P0 SYNCS.PHASECHK.TRANS64 P0, [R3+URZ], R2 ;  /* 0x00000002030085a7 */ /* 0x000e64000800007f */
[----:B-1----:R-:W-:Y:S05]  /*243c0*/  @!P0 BRA `(.L_x_588) ;  /* 0xfffffffc00f08947 */ /* 0x002fea000383ffff */
[----:B------:R-:W-:Y:S05]  /*243d0*/  BRA `(.L_x_609) ;  /* 0xfffffff8003c7947 */ /* 0x000fea000383ffff */
.L_x_610:
[----:B------:R-:W-:-:S00]  /*243e0*/  BRA `(.L_x_610) ;  /* 0xfffffffc00fc7947 */ /* 0x000fc0000383ffff */
[----:B------:R-:W-:-:S00]  /*243f0*/  NOP ;  /* 0x0000000000007918 */ /* 0x000fc00000000000 */
        /* <DEDUP_REMOVED lines=8> */
.L_x_611:


//--------------------- .nv.shared._ZN7cutlass13device_kernelINS_4gemm6kernel13GemmUniversalIN4cute5tupleIJiiiiEEENS1_10collective13CollectiveMmaINS1_37MainloopSm90TmaGmmaWarpSpecializedFP8ILi14ENS5_IJNS4_1CILi2EEENSA_ILi4EEENSA_ILi1EEEEEENS1_35KernelTmaWarpSpecializedCooperativeEEENS5_IJNSA_ILi256EEESH_NSA_ILi32EEEEEENS_12float_e4m3_tENS5_IJlSD_lEEESK_SL_NS4_8TiledMMAINS4_8MMA_AtomIJNS4_4SM904GMMA31MMA_64x256x32_F32E4M3E4M3_SS_TNILNSP_7ScaleInE1ELSR_1EEEEEENS4_6LayoutINS5_IJSB_SD_SD_EEENS5_IJSD_NSA_ILi0EEESW_EEEEENS5_IJNS4_10UnderscoreESZ_SZ_EEEEENS4_23SM90_TMA_LOAD_MULTICASTENS4_14ComposedLayoutINS4_7SwizzleILi1ELi4ELi3EEENS4_18smem_ptr_flag_bitsILi8EEENSU_INS5_IJNSA_ILi8EEESI_EEENS5_IJSI_SD_EEEEEEEvNS4_8identityES12_S1C_vS1D_EENS_8epilogue10collective6detail29Sm90TmaWarpSpecializedAdapterINS1G_15DefaultEpilogueISK_SL_SL_NS1F_6thread17LinearCombinationISK_Li1EffLNS1K_9ScaleType4KindE0ELNS_15FloatRoundStyleE2ESK_EENS1_15EpilogueDefaultEEEEEvvEEEEvNT_6ParamsE --------------------------
	.section	.nv.shared._ZN7cutlass13device_kernelINS_4gemm6kernel13GemmUniversalIN4cute5tupleIJiiiiEEENS1_10collective13CollectiveMmaINS1_37MainloopSm90TmaGmmaWarpSpecializedFP8ILi14ENS5_IJNS4_1CILi2EEENSA_ILi4EEENSA_ILi1EEEEEENS1_35KernelTmaWarpSpecializedCooperativeEEENS5_IJNSA_ILi256EEESH_NSA_ILi32EEEEEENS_12float_e4m3_tENS5_IJlSD_lEEESK_SL_NS4_8TiledMMAINS4_8MMA_AtomIJNS4_4SM904GMMA31MMA_64x256x32_F32E4M3E4M3_SS_TNILNSP_7ScaleInE1ELSR_1EEEEEENS4_6LayoutINS5_IJSB_SD_SD_EEENS5_IJSD_NSA_ILi0EEESW_EEEEENS5_IJNS4_10UnderscoreESZ_SZ_EEEEENS4_23SM90_TMA_LOAD_MULTICASTENS4_14ComposedLayoutINS4_7SwizzleILi1ELi4ELi3EEENS4_18smem_ptr_flag_bitsILi8EEENSU_INS5_IJNSA_ILi8EEESI_EEENS5_IJSI_SD_EEEEEEEvNS4_8identityES12_S1C_vS1D_EENS_8epilogue10collective6detail29Sm90TmaWarpSpecializedAdapterINS1G_15DefaultEpilogueISK_SL_SL_NS1F_6thread17LinearCombinationISK_Li1EffLNS1K_9ScaleType4KindE0ELNS_15FloatRoundStyleE2ESK_EENS1_15EpilogueDefaultEEEEEvvEEEEvNT_6ParamsE,"aw",@nobits
	.sectionflags	@""
	.align	16
	.zero		1024


//--------------------- .nv.shared.reserved.0     --------------------------
	.section	.nv.shared.reserved.0,"aw",@nobits
	.weak		__nv_reservedSMEM_offset_0_alias
	.size		__nv_reservedSMEM_offset_0_alias, 0, 0
	.other		__nv_reservedSMEM_offset_0_alias,@"STO_CUDA_RESERVED_SHARED STV_DEFAULT"
__nv_reservedSMEM_offset_0_alias:
	.zero		0


//--------------------- .nv.global                --------------------------
	.section	.nv.global,"aw",@nobits
.nv.global:
	.type		_ZN40_INTERNAL_c8ab75e4_4_k_cu_362c1b7a_201474cute1_E,@object
	.size		_ZN40_INTERNAL_c8ab75e4_4_k_cu_362c1b7a_201474cute1_E,(_ZN40_INTERNAL_c8ab75e4_4_k_cu_362c1b7a_201474cuda3std3__45__cpo6cbeginE - _ZN40_INTERNAL_c8ab75e4_4_k_cu_362c1b7a_201474cute1_E)
_ZN40_INTERNAL_c8ab75e4_4_k_cu_362c1b7a_201474cute1_E:
	.zero		1
	.type		_ZN40_INTERNAL_c8ab75e4_4_k_cu_362c1b7a_201474cuda3std3__45__cpo6cbeginE,@object
	.size		_ZN40_INTERNAL_c8ab75e4_4_k_cu_362c1b7a_201474cuda3std3__45__cpo6cbeginE,(_ZN40_INTERNAL_c8ab75e4_4_k_cu_362c1b7a_201474cuda3std3__48in_placeE - _ZN40_INTERNAL_c8ab75e4_4_k_cu_362c1b7a_201474cuda3std3__45__cpo6cbeginE)
_ZN40_INTERNAL_c8ab75e4_4_k_cu_362c1b7a_201474cuda3std3__45__cpo6cbeginE:
	.zero		1
	.type		_ZN40_INTERNAL_c8ab75e4_4_k_cu_362c1b7a_201474cuda3std3__48in_placeE,@object
	.size		_ZN40_INTERNAL_c8ab75e4_4_k_cu_362c1b7a_201474cuda3std3__48in_placeE,(_ZN40_INTERNAL_c8ab75e4_4_k_cu_362c1b7a_201474cuda3std6ranges3__45__cpo9iter_moveE - _ZN40_INTERNAL_c8ab75e4_4_k_cu_362c1b7a_201474cuda3std3__48in_placeE)
_ZN40_INTERNAL_c8ab75e4_4_k_cu_362c1b7a_201474cuda3std3__48in_placeE:
	.zero		1
	.type		_ZN40_INTERNAL_c8ab75e4_4_k_cu_362c1b7a_201474cuda3std6ranges3__45__cpo9iter_moveE,@object
	.size		_ZN40_INTERNAL_c8ab75e4_4_k_cu_362c1b7a_201474cuda3std6ranges3__45__cpo9iter_moveE,(_ZN40_INTERNAL_c8ab75e4_4_k_cu_362c1b7a_201474cuda3std3__45__cpo5beginE - _ZN40_INTERNAL_c8ab75e4_4_k_cu_362c1b7a_201474cuda3std6ranges3__45__cpo9iter_moveE)
_ZN40_INTERNAL_c8ab75e4_4_k_cu_362c1b7a_201474cuda3std6ranges3__45__cpo9iter_moveE:
	.zero		1
	.type		_ZN40_INTERNAL_c8ab75e4_4_k_cu_362c1b7a_201474cuda3std3__45__cpo5beginE,@object
	.size		_ZN40_INTERNAL_c8ab75e4_4_k_cu_362c1b7a_201474cuda3std3__45__cpo5beginE,(_ZN40_INTERNAL_c8ab75e4_4_k_cu_362c1b7a_201474cuda3std3__442_GLOBAL__N__c8ab75e4_4_k_cu_362c1b7a_201476ignoreE - _ZN40_INTERNAL_c8ab75e4_4_k_cu_362c1b7a_201474cuda3std3__45__cpo5beginE)
_ZN40_INTERNAL_c8ab75e4_4_k_cu_362c1b7a_201474cuda3std3__45__cpo5beginE:
	.zero		1
	.type		_ZN40_INTERNAL_c8ab75e4_4_k_cu_362c1b7a_201474cuda3std3__442_GLOBAL__N__c8ab75e4_4_k_cu_362c1b7a_201476ignoreE,@object
	.size		_ZN40_INTERNAL_c8ab75e4_4_k_cu_362c1b7a_201474cuda3std3__442_GLOBAL__N__c8ab75e4_4_k_cu_362c1b7a_201476ignoreE,(_ZN40_INTERNAL_c8ab75e4_4_k_cu_362c1b7a_201474cute7productE - _ZN40_INTERNAL_c8ab75e4_4_k_cu_362c1b7a_201474cuda3std3__442_GLOBAL__N__c8ab75e4_4_k_cu_362c1b7a_201476ignoreE)
_ZN40_INTERNAL_c8ab75e4_4_k_cu_362c1b7a_201474cuda3std3__442_GLOBAL__N__c8ab75e4_4_k_cu_362c1b7a_201476ignoreE:
	.zero		1
	.type		_ZN40_INTERNAL_c8ab75e4_4_k_cu_362c1b7a_201474cute7productE,@object
	.size		_ZN40_INTERNAL_c8ab75e4_4_k_cu_362c1b7a_201474cute7productE,(_ZN40_INTERNAL_c8ab75e4_4_k_cu_362c1b7a_201474cuda3std3__45__cpo3endE - _ZN40_INTERNAL_c8ab75e4_4_k_cu_362c1b7a_201474cute7productE)
_ZN40_INTERNAL_c8ab75e4_4_k_cu_362c1b7a_201474cute7productE:
	.zero		1
	.type		_ZN40_INTERNAL_c8ab75e4_4_k_cu_362c1b7a_201474cuda3std3__45__cpo3endE,@object
	.size		_ZN40_INTERNAL_c8ab75e4_4_k_cu_362c1b7a_201474cuda3std3__45__cpo3endE,(_ZN40_INTERNAL_c8ab75e4_4_k_cu_362c1b7a_201474cuda3std3__419piecewise_constructE - _ZN40_INTERNAL_c8ab75e4_4_k_cu_362c1b7a_201474cuda3std3__45__cpo3endE)
_ZN40_INTERNAL_c8ab75e4_4_k_cu_362c1b7a_201474cuda3std3__45__cpo3endE:
	.zero		1
	.type		_ZN40_INTERNAL_c8ab75e4_4_k_cu_362c1b7a_201474cuda3std3__419piecewise_constructE,@object
	.size		_ZN40_INTERNAL_c8ab75e4_4_k_cu_362c1b7a_201474cuda3std3__419piecewise_constructE,(_ZN40_INTERNAL_c8ab75e4_4_k_cu_362c1b7a_201474cuda3std3__45__cpo4cendE - _ZN40_INTERNAL_c8ab75e4_4_k_cu_362c1b7a_201474cuda3std3__419piecewise_constructE)
_ZN40_INTERNAL_c8ab75e4_4_k_cu_362c1b7a_201474cuda3std3__419piecewise_constructE:
	.zero		1
	.type		_ZN40_INTERNAL_c8ab75e4_4_k_cu_362c1b7a_201474cuda3std3__45__cpo4cendE,@object
	.size		_ZN40_INTERNAL_c8ab75e4_4_k_cu_362c1b7a_201474cuda3std3__45__cpo4cendE,(_ZN40_INTERNAL_c8ab75e4_4_k_cu_362c1b7a_201474cuda3std6ranges3__45__cpo4swapE - _ZN40_INTERNAL_c8ab75e4_4_k_cu_362c1b7a_201474cuda3std3__45__cpo4cendE)
_ZN40_INTERNAL_c8ab75e4_4_k_cu_362c1b7a_201474cuda3std3__45__cpo4cendE:
	.zero		1
	.type		_ZN40_INTERNAL_c8ab75e4_4_k_cu_362c1b7a_201474cuda3std6ranges3__45__cpo4swapE,@object
	.size		_ZN40_INTERNAL_c8ab75e4_4_k_cu_362c1b7a_201474cuda3std6ranges3__45__cpo4swapE,(.L_7 - _ZN40_INTERNAL_c8ab75e4_4_k_cu_362c1b7a_201474cuda3std6ranges3__45__cpo4swapE)
_ZN40_INTERNAL_c8ab75e4_4_k_cu_362c1b7a_201474cuda3std6ranges3__45__cpo4swapE:
	.zero		1
.L_7:


//--------------------- .nv.constant0._ZN7cutlass13device_kernelINS_4gemm6kernel13GemmUniversalIN4cute5tupleIJiiiiEEENS1_10collective13CollectiveMmaINS1_37MainloopSm90TmaGmmaWarpSpecializedFP8ILi14ENS5_IJNS4_1CILi2EEENSA_ILi4EEENSA_ILi1EEEEEENS1_35KernelTmaWarpSpecializedCooperativeEEENS5_IJNSA_ILi256EEESH_NSA_ILi32EEEEEENS_12float_e4m3_tENS5_IJlSD_lEEESK_SL_NS4_8TiledMMAINS4_8MMA_AtomIJNS4_4SM904GMMA31MMA_64x256x32_F32E4M3E4M3_SS_TNILNSP_7ScaleInE1ELSR_1EEEEEENS4_6LayoutINS5_IJSB_SD_SD_EEENS5_IJSD_NSA_ILi0EEESW_EEEEENS5_IJNS4_10UnderscoreESZ_SZ_EEEEENS4_23SM90_TMA_LOAD_MULTICASTENS4_14ComposedLayoutINS4_7SwizzleILi1ELi4ELi3EEENS4_18smem_ptr_flag_bitsILi8EEENSU_INS5_IJNSA_ILi8EEESI_EEENS5_IJSI_SD_EEEEEEEvNS4_8identityES12_S1C_vS1D_EENS_8epilogue10collective6detail29Sm90TmaWarpSpecializedAdapterINS1G_15DefaultEpilogueISK_SL_SL_NS1F_6thread17LinearCombinationISK_Li1EffLNS1K_9ScaleType4KindE0ELNS_15FloatRoundStyleE2ESK_EENS1_15EpilogueDefaultEEEEEvvEEEEvNT_6ParamsE --------------------------
	.section	.nv.constant0._ZN7cutlass13device_kernelINS_4gemm6kernel13GemmUniversalIN4cute5tupleIJiiiiEEENS1_10collective13CollectiveMmaINS1_37MainloopSm90TmaGmmaWarpSpecializedFP8ILi14ENS5_IJNS4_1CILi2EEENSA_ILi4EEENSA_ILi1EEEEEENS1_35KernelTmaWarpSpecializedCooperativeEEENS5_IJNSA_ILi256EEESH_NSA_ILi32EEEEEENS_12float_e4m3_tENS5_IJlSD_lEEESK_SL_NS4_8TiledMMAINS4_8MMA_AtomIJNS4_4SM904GMMA31MMA_64x256x32_F32E4M3E4M3_SS_TNILNSP_7ScaleInE1ELSR_1EEEEEENS4_6LayoutINS5_IJSB_SD_SD_EEENS5_IJSD_NSA_ILi0EEESW_EEEEENS5_IJNS4_10UnderscoreESZ_SZ_EEEEENS4_23SM90_TMA_LOAD_MULTICASTENS4_14ComposedLayoutINS4_7SwizzleILi1ELi4ELi3EEENS4_18smem_ptr_flag_bitsILi8EEENSU_INS5_IJNSA_ILi8EEESI_EEENS5_IJSI_SD_EEEEEEEvNS4_8identityES12_S1C_vS1D_EENS_8epilogue10collective6detail29Sm90TmaWarpSpecializedAdapterINS1G_15DefaultEpilogueISK_SL_SL_NS1F_6thread17LinearCombinationISK_Li1EffLNS1K_9ScaleType4KindE0ELNS_15FloatRoundStyleE2ESK_EENS1_15EpilogueDefaultEEEEEvvEEEEvNT_6ParamsE,"a",@progbits
	.sectionflags	@""
	.align	4
.nv.constant0._ZN7cutlass13device_kernelINS_4gemm6kernel13GemmUniversalIN4cute5tupleIJiiiiEEENS1_10collective13CollectiveMmaINS1_37MainloopSm90TmaGmmaWarpSpecializedFP8ILi14ENS5_IJNS4_1CILi2EEENSA_ILi4EEENSA_ILi1EEEEEENS1_35KernelTmaWarpSpecializedCooperativeEEENS5_IJNSA_ILi256EEESH_NSA_ILi32EEEEEENS_12float_e4m3_tENS5_IJlSD_lEEESK_SL_NS4_8TiledMMAINS4_8MMA_AtomIJNS4_4SM904GMMA31MMA_64x256x32_F32E4M3E4M3_SS_TNILNSP_7ScaleInE1ELSR_1EEEEEENS4_6LayoutINS5_IJSB_SD_SD_EEENS5_IJSD_NSA_ILi0EEESW_EEEEENS5_IJNS4_10UnderscoreESZ_SZ_EEEEENS4_23SM90_TMA_LOAD_MULTICASTENS4_14ComposedLayoutINS4_7SwizzleILi1ELi4ELi3EEENS4_18smem_ptr_flag_bitsILi8EEENSU_INS5_IJNSA_ILi8EEESI_EEENS5_IJSI_SD_EEEEEEEvNS4_8identityES12_S1C_vS1D_EENS_8epilogue10collective6detail29Sm90TmaWarpSpecializedAdapterINS1G_15DefaultEpilogueISK_SL_SL_NS1F_6thread17LinearCombinationISK_Li1EffLNS1K_9ScaleType4KindE0ELNS_15FloatRoundStyleE2ESK_EENS1_15EpilogueDefaultEEEEEvvEEEEvNT_6ParamsE:
	.zero		1664


//--------------------- SYMBOLS --------------------------

	.type		.nv.reservedSmem.offset0,@object
	.size		.nv.reservedSmem.offset0,0x4
